	.target	sm_90a

	.elftype	@"ET_EXEC"


//--------------------- .note.nv.tkinfo           --------------------------
	.section	.note.nv.tkinfo,"",@"SHT_NOTE"
	.sectionflags	@"SHF_NOTE_NV_TKINFO"
	.tkinfo
        /*0018*/ 	.word	0x00000002
        /*0030*/ 	.string	""
        /*0030*/ 	.string	"ptxas"
        /*0030*/ 	.string	"Cuda compilation tools, release 13.0, V13.0.88"
        /*0030*/ 	.string	"Build cuda_13.0.r13.0/compiler.36424714_0"
        /*0030*/ 	.string	"-arch sm_90a -m 64 "



//--------------------- .note.nv.cuinfo           --------------------------
	.section	.note.nv.cuinfo,"",@"SHT_NOTE"
	.sectionflags	@"SHF_NOTE_NV_CUINFO"
        /*0018*/ 	.short	0x0002
        /*001a*/ 	.short	0x005a
        /*001c*/ 	.short	0x0082
	.zero		2


//--------------------- .nv.info                  --------------------------
	.section	.nv.info,"",@"SHT_CUDA_INFO"
	.align	4


	//----- nvinfo : EIATTR_REGCOUNT
	.align		4
        /*0000*/ 	.byte	0x04, 0x2f
        /*0002*/ 	.short	(.L_12 - .L_11)
	.align		4
.L_11:
        /*0004*/ 	.word	index@(_ZN7cutlass13device_kernelINS_4gemm6kernel13GemmUniversalIN4cute5tupleIJiiiiEEENS1_10collective13CollectiveMmaINS1_37MainloopSm90TmaGmmaWarpSpecializedFP8ILi2ENS5_IJNS4_1CILi1EEESB_SB_EEENS1_35KernelTmaWarpSpecializedCooperativeEEENS5_IJNSA_ILi192EEENSA_ILi224EEENSA_ILi256EEEEEENS_12float_e4m3_tENS5_IJlSB_lEEESJ_SK_NS4_8TiledMMAINS4_8MMA_AtomIJNS4_4SM904GMMA30MMA_64x32x32_F32E4M3E4M3_SS_TNILNSO_7ScaleInE1ELSQ_1EEEEEENS4_6LayoutINS5_IJNSA_ILi2EEESB_SB_EEENS5_IJSB_NSA_ILi0EEESW_EEEEENS5_IJNS4_10UnderscoreESZ_SZ_EEEEENS4_13SM90_TMA_LOADENS4_14ComposedLayoutINS4_7SwizzleILi3ELi4ELi3EEENS4_18smem_ptr_flag_bitsILi8EEENST_INS5_IJNSA_ILi8EEENSA_ILi128EEEEEENS5_IJS19_SB_EEEEEEEvNS4_8identityES12_S1D_vS1E_EENS_8epilogue10collective6detail29Sm90TmaWarpSpecializedAdapterINS1H_15DefaultEpilogueISJ_SK_SK_NS1G_6thread17LinearCombinationISJ_Li1EffLNS1L_9ScaleType4KindE0ELNS_15FloatRoundStyleE2ESJ_EENS1_15EpilogueDefaultEEEEEvvEEEEvNT_6ParamsE)
        /*0008*/ 	.word	0x000000a8


	//----- nvinfo : EIATTR_FRAME_SIZE
	.align		4
.L_12:
        /*000c*/ 	.byte	0x04, 0x11
        /*000e*/ 	.short	(.L_14 - .L_13)
	.align		4
.L_13:
        /*0010*/ 	.word	index@(_ZN7cutlass13device_kernelINS_4gemm6kernel13GemmUniversalIN4cute5tupleIJiiiiEEENS1_10collective13CollectiveMmaINS1_37MainloopSm90TmaGmmaWarpSpecializedFP8ILi2ENS5_IJNS4_1CILi1EEESB_SB_EEENS1_35KernelTmaWarpSpecializedCooperativeEEENS5_IJNSA_ILi192EEENSA_ILi224EEENSA_ILi256EEEEEENS_12float_e4m3_tENS5_IJlSB_lEEESJ_SK_NS4_8TiledMMAINS4_8MMA_AtomIJNS4_4SM904GMMA30MMA_64x32x32_F32E4M3E4M3_SS_TNILNSO_7ScaleInE1ELSQ_1EEEEEENS4_6LayoutINS5_IJNSA_ILi2EEESB_SB_EEENS5_IJSB_NSA_ILi0EEESW_EEEEENS5_IJNS4_10UnderscoreESZ_SZ_EEEEENS4_13SM90_TMA_LOADENS4_14ComposedLayoutINS4_7SwizzleILi3ELi4ELi3EEENS4_18smem_ptr_flag_bitsILi8EEENST_INS5_IJNSA_ILi8EEENSA_ILi128EEEEEENS5_IJS19_SB_EEEEEEEvNS4_8identityES12_S1D_vS1E_EENS_8epilogue10collective6detail29Sm90TmaWarpSpecializedAdapterINS1H_15DefaultEpilogueISJ_SK_SK_NS1G_6thread17LinearCombinationISJ_Li1EffLNS1L_9ScaleType4KindE0ELNS_15FloatRoundStyleE2ESJ_EENS1_15EpilogueDefaultEEEEEvvEEEEvNT_6ParamsE)
        /*0014*/ 	.word	0x000007c8


	//----- nvinfo : EIATTR_MIN_STACK_SIZE
	.align		4
.L_14:
        /*0018*/ 	.byte	0x04, 0x12
        /*001a*/ 	.short	(.L_16 - .L_15)
	.align		4
.L_15:
        /*001c*/ 	.word	index@(_ZN7cutlass13device_kernelINS_4gemm6kernel13GemmUniversalIN4cute5tupleIJiiiiEEENS1_10collective13CollectiveMmaINS1_37MainloopSm90TmaGmmaWarpSpecializedFP8ILi2ENS5_IJNS4_1CILi1EEESB_SB_EEENS1_35KernelTmaWarpSpecializedCooperativeEEENS5_IJNSA_ILi192EEENSA_ILi224EEENSA_ILi256EEEEEENS_12float_e4m3_tENS5_IJlSB_lEEESJ_SK_NS4_8TiledMMAINS4_8MMA_AtomIJNS4_4SM904GMMA30MMA_64x32x32_F32E4M3E4M3_SS_TNILNSO_7ScaleInE1ELSQ_1EEEEEENS4_6LayoutINS5_IJNSA_ILi2EEESB_SB_EEENS5_IJSB_NSA_ILi0EEESW_EEEEENS5_IJNS4_10UnderscoreESZ_SZ_EEEEENS4_13SM90_TMA_LOADENS4_14ComposedLayoutINS4_7SwizzleILi3ELi4ELi3EEENS4_18smem_ptr_flag_bitsILi8EEENST_INS5_IJNSA_ILi8EEENSA_ILi128EEEEEENS5_IJS19_SB_EEEEEEEvNS4_8identityES12_S1D_vS1E_EENS_8epilogue10collective6detail29Sm90TmaWarpSpecializedAdapterINS1H_15DefaultEpilogueISJ_SK_SK_NS1G_6thread17LinearCombinationISJ_Li1EffLNS1L_9ScaleType4KindE0ELNS_15FloatRoundStyleE2ESJ_EENS1_15EpilogueDefaultEEEEEvvEEEEvNT_6ParamsE)
        /*0020*/ 	.word	0x000007c8
.L_16:


//--------------------- .nv.compat                --------------------------
	.section	.nv.compat,"",@"SHT_CUDA_COMPAT_INFO"
	.align	4
        /*0000*/ 	.byte	0x02, 0x09, 0x01, 0x00, 0x02, 0x02, 0x04, 0x00, 0x02, 0x05, 0x05, 0x00, 0x03, 0x07, 0x01, 0x01
        /*0010*/ 	.byte	0x02, 0x03, 0x01, 0x00, 0x02, 0x06, 0x01, 0x00, 0x04, 0x0b, 0x08, 0x00, 0x00, 0x00, 0x00, 0x00
        /*0020*/ 	.byte	0x00, 0x00, 0x00, 0x00


//--------------------- .nv.info._ZN7cutlass13device_kernelINS_4gemm6kernel13GemmUniversalIN4cute5tupleIJiiiiEEENS1_10collective13CollectiveMmaINS1_37MainloopSm90TmaGmmaWarpSpecializedFP8ILi2ENS5_IJNS4_1CILi1EEESB_SB_EEENS1_35KernelTmaWarpSpecializedCooperativeEEENS5_IJNSA_ILi192EEENSA_ILi224EEENSA_ILi256EEEEEENS_12float_e4m3_tENS5_IJlSB_lEEESJ_SK_NS4_8TiledMMAINS4_8MMA_AtomIJNS4_4SM904GMMA30MMA_64x32x32_F32E4M3E4M3_SS_TNILNSO_7ScaleInE1ELSQ_1EEEEEENS4_6LayoutINS5_IJNSA_ILi2EEESB_SB_EEENS5_IJSB_NSA_ILi0EEESW_EEEEENS5_IJNS4_10UnderscoreESZ_SZ_EEEEENS4_13SM90_TMA_LOADENS4_14ComposedLayoutINS4_7SwizzleILi3ELi4ELi3EEENS4_18smem_ptr_flag_bitsILi8EEENST_INS5_IJNSA_ILi8EEENSA_ILi128EEEEEENS5_IJS19_SB_EEEEEEEvNS4_8identityES12_S1D_vS1E_EENS_8epilogue10collective6detail29Sm90TmaWarpSpecializedAdapterINS1H_15DefaultEpilogueISJ_SK_SK_NS1G_6thread17LinearCombinationISJ_Li1EffLNS1L_9ScaleType4KindE0ELNS_15FloatRoundStyleE2ESJ_EENS1_15EpilogueDefaultEEEEEvvEEEEvNT_6ParamsE --------------------------
	.section	.nv.info._ZN7cutlass13device_kernelINS_4gemm6kernel13GemmUniversalIN4cute5tupleIJiiiiEEENS1_10collective13CollectiveMmaINS1_37MainloopSm90TmaGmmaWarpSpecializedFP8ILi2ENS5_IJNS4_1CILi1EEESB_SB_EEENS1_35KernelTmaWarpSpecializedCooperativeEEENS5_IJNSA_ILi192EEENSA_ILi224EEENSA_ILi256EEEEEENS_12float_e4m3_tENS5_IJlSB_lEEESJ_SK_NS4_8TiledMMAINS4_8MMA_AtomIJNS4_4SM904GMMA30MMA_64x32x32_F32E4M3E4M3_SS_TNILNSO_7ScaleInE1ELSQ_1EEEEEENS4_6LayoutINS5_IJNSA_ILi2EEESB_SB_EEENS5_IJSB_NSA_ILi0EEESW_EEEEENS5_IJNS4_10UnderscoreESZ_SZ_EEEEENS4_13SM90_TMA_LOADENS4_14ComposedLayoutINS4_7SwizzleILi3ELi4ELi3EEENS4_18smem_ptr_flag_bitsILi8EEENST_INS5_IJNSA_ILi8EEENSA_ILi128EEEEEENS5_IJS19_SB_EEEEEEEvNS4_8identityES12_S1D_vS1E_EENS_8epilogue10collective6detail29Sm90TmaWarpSpecializedAdapterINS1H_15DefaultEpilogueISJ_SK_SK_NS1G_6thread17LinearCombinationISJ_Li1EffLNS1L_9ScaleType4KindE0ELNS_15FloatRoundStyleE2ESJ_EENS1_15EpilogueDefaultEEEEEvvEEEEvNT_6ParamsE,"",@"SHT_CUDA_INFO"
	.sectionflags	@""
	.align	4


	//----- nvinfo : EIATTR_CUDA_API_VERSION
	.align		4
        /*0000*/ 	.byte	0x04, 0x37
        /*0002*/ 	.short	(.L_18 - .L_17)
.L_17:
        /*0004*/ 	.word	0x00000082


	//----- nvinfo : EIATTR_KPARAM_INFO
	.align		4
.L_18:
        /*0008*/ 	.byte	0x04, 0x17
        /*000a*/ 	.short	(.L_20 - .L_19)
.L_19:
        /*000c*/ 	.word	0x00000000
        /*0010*/ 	.short	0x0000
        /*0012*/ 	.short	0x0070
        /*0014*/ 	.byte	0x00, 0xf0, 0x01, 0x10


	//----- nvinfo : EIATTR_SPARSE_MMA_MASK
	.align		4
.L_20:
        /*0018*/ 	.byte	0x03, 0x50
        /*001a*/ 	.short	0x0000


	//----- nvinfo : EIATTR_MAXREG_COUNT
	.align		4
        /*001c*/ 	.byte	0x03, 0x1b
        /*001e*/ 	.short	0x00a8


	//----- nvinfo : EIATTR_NUM_BARRIERS
	.align		4
        /*0020*/ 	.byte	0x02, 0x4c
        /*0022*/ 	.byte	0x01
	.zero		1


	//----- nvinfo : EIATTR_ANNOTATIONS
	.align		4
        /*0024*/ 	.byte	0x04, 0x55
        /*0026*/ 	.short	(.L_22 - .L_21)


	//   ....[0]....
.L_21:
        /*0028*/ 	.word	0x00000001
        /*002c*/ 	.byte	0x50, 0x05, 0x00, 0x00, 0x01, 0x00, 0x00, 0x00, 0x70, 0x05, 0x00, 0x00, 0x01, 0x00, 0x00, 0x00
        /* <DEDUP_REMOVED lines=1255> */
        /*4eac*/ 	.byte	0xa0, 0x67, 0x02, 0x00, 0x01, 0x00, 0x00, 0x00, 0xf0, 0x67, 0x02, 0x00


	//----- nvinfo : EIATTR_MERCURY_ISA_VERSION
	.align		4
.L_22:
        /*4eb8*/ 	.byte	0x03, 0x5f
        /*4eba*/ 	.short	0x0101


	//----- nvinfo : EIATTR_INT_WARP_WIDE_INSTR_OFFSETS
	.align		4
        /*4ebc*/ 	.byte	0x04, 0x31
        /*4ebe*/ 	.short	(.L_24 - .L_23)


	//   ....[0]....
.L_23:
        /*4ec0*/ 	.word	0x00000440


	//   ....[1]....
        /*4ec4*/ 	.word	0x00000460


	//   ....[2]....
        /*4ec8*/ 	.word	0x00000560


	//----- nvinfo : EIATTR_COOP_GROUP_MASK_REGIDS
	.align		4
.L_24:
        /*4ecc*/ 	.byte	0x04, 0x29
        /*4ece*/ 	.short	(.L_26 - .L_25)


	//   ....[0]....
.L_25:
        /*4ed0*/ 	.word	0xffffffff


	//   ....[1]....
        /*4ed4*/ 	.word	0xffffffff


	//   ....[2]....
        /*4ed8*/ 	.word	0xffffffff


	//   ....[3]....
        /*4edc*/ 	.word	0xffffffff


	//   ....[4]....
        /*4ee0*/ 	.word	0xffffffff


	//----- nvinfo : EIATTR_COOP_GROUP_INSTR_OFFSETS
	.align		4
.L_26:
        /*4ee4*/ 	.byte	0x04, 0x28
        /*4ee6*/ 	.short	(.L_28 - .L_27)


	//   ....[0]....
.L_27:
        /*4ee8*/ 	.word	0x00000070


	//   ....[1]....
        /*4eec*/ 	.word	0x00000080


	//   ....[2]....
        /*4ef0*/ 	.word	0x000001a0


	//   ....[3]....
        /*4ef4*/ 	.word	0x00000380


	//   ....[4]....
        /*4ef8*/ 	.word	0x000022c0


	//----- nvinfo : EIATTR_REG_RECONFIG
	.align		4
.L_28:
        /*4efc*/ 	.byte	0x01, 0x54
	.zero		2


	//----- nvinfo : EIATTR_MBARRIER_INSTR_OFFSETS
	.align		4
        /*4f00*/ 	.byte	0x04, 0x39
        /*4f02*/ 	.short	(.L_30 - .L_29)


	//   ....[0]....
.L_29:
        /*4f04*/ 	.word	0x00000320
        /*4f08*/ 	.word	0x000000ff
        /*4f0c*/ 	.word	0x00000000
        /*4f10*/ 	.short	0x0100
        /*4f12*/ 	.byte	0x0a
	.zero		1


	//   ....[1]....
        /*4f14*/ 	.word	0x00000330
        /*4f18*/ 	.word	0x000000ff
        /*4f1c*/ 	.word	0x00000010
        /*4f20*/ 	.short	0x0100
        /*4f22*/ 	.byte	0x0a
	.zero		1


	//   ....[2]....
        /*4f24*/ 	.word	0x00000340
        /*4f28*/ 	.word	0x000000ff
        /*4f2c*/ 	.word	0x00000008
        /*4f30*/ 	.short	0x0100
        /*4f32*/ 	.byte	0x0a
	.zero		1


	//   ....[3]....
        /*4f34*/ 	.word	0x00000350
        /*4f38*/ 	.word	0x000000ff
        /*4f3c*/ 	.word	0x00000018
        /*4f40*/ 	.short	0x0100
        /*4f42*/ 	.byte	0x0a
	.zero		1


	//   ....[4]....
        /*4f44*/ 	.word	0x00000590
        /*4f48*/ 	.word	0x000000ff
        /*4f4c*/ 	.word	0x00000030
        /*4f50*/ 	.short	0x0100
        /*4f52*/ 	.byte	0x08
	.zero		1


	//   ....[5]....
        /*4f54*/ 	.word	0x000005a0
        /*4f58*/ 	.word	0x000000ff
        /*4f5c*/ 	.word	0x00000038
        /*4f60*/ 	.short	0x0100
        /*4f62*/ 	.byte	0x08
	.zero		1


	//   ....[6]....
        /*4f64*/ 	.word	0x000026c0
        /*4f68*/ 	.word	0x000000ff
        /*4f6c*/ 	.word	0x00000000
        /*4f70*/ 	.short	0x010a
        /*4f72*/ 	.byte	0x0c
	.zero		1


	//   ....[7]....
        /*4f74*/ 	.word	0x00002720
        /*4f78*/ 	.word	0x000000ff
        /*4f7c*/ 	.word	0x00000000
        /*4f80*/ 	.short	0x010a
        /*4f82*/ 	.byte	0x0c
	.zero		1


	//   ....[8]....
        /*4f84*/ 	.word	0x00008ca0
        /*4f88*/ 	.word	0x000000ff
        /*4f8c*/ 	.word	0x00000000
        /*4f90*/ 	.short	0x010a
        /*4f92*/ 	.byte	0x0e
	.zero		1


	//   ....[9]....
        /*4f94*/ 	.word	0x00008ce0
        /*4f98*/ 	.word	0x000000ff
        /*4f9c*/ 	.word	0x00000000
        /*4fa0*/ 	.short	0x010a
        /*4fa2*/ 	.byte	0x0e
	.zero		1


	//   ....[10]....
        /*4fa4*/ 	.word	0x00010eb0
        /*4fa8*/ 	.word	0x000000ff
        /*4fac*/ 	.word	0x00000000
        /*4fb0*/ 	.short	0x0101
        /*4fb2*/ 	.byte	0x0d
	.zero		1


	//   ....[11]....
        /*4fb4*/ 	.word	0x00013c60
        /*4fb8*/ 	.word	0x000000ff
        /*4fbc*/ 	.word	0x00000000
        /*4fc0*/ 	.short	0x0101
        /*4fc2*/ 	.byte	0x06
	.zero		1


	//   ....[12]....
        /*4fc4*/ 	.word	0x00025a70
        /*4fc8*/ 	.word	0x0000000c
        /*4fcc*/ 	.word	0x00000010
        /*4fd0*/ 	.short	0x010a
        /*4fd2*/ 	.byte	0x3f
	.zero		1


	//   ....[13]....
        /*4fd4*/ 	.word	0x00025ef0
        /*4fd8*/ 	.word	0x00000003
        /*4fdc*/ 	.word	0x00000038
        /*4fe0*/ 	.short	0x0101
        /*4fe2*/ 	.byte	0x3f
	.zero		1


	//   ....[14]....
        /*4fe4*/ 	.word	0x00026660
        /*4fe8*/ 	.word	0x00000007
        /*4fec*/ 	.word	0x00000000
        /*4ff0*/ 	.short	0x010a
        /*4ff2*/ 	.byte	0x3f
	.zero		1


	//   ....[15]....
        /*4ff4*/ 	.word	0x000266e0
        /*4ff8*/ 	.word	0x00000003
        /*4ffc*/ 	.word	0x00000000
        /*5000*/ 	.short	0x010a
        /*5002*/ 	.byte	0x3f
	.zero		1


	//   ....[16]....
        /*5004*/ 	.word	0x00026750
        /*5008*/ 	.word	0x00000003
        /*500c*/ 	.word	0x00000000
        /*5010*/ 	.short	0x010a
        /*5012*/ 	.byte	0x3f
	.zero		1


	//   ....[17]....
        /*5014*/ 	.word	0x000267c0
        /*5018*/ 	.word	0x00000000
        /*501c*/ 	.word	0x00000000
        /*5020*/ 	.short	0x010a
        /*5022*/ 	.byte	0x3f
	.zero		1


	//   ....[18]....
        /*5024*/ 	.word	0x000268a0
        /*5028*/ 	.word	0x0000000c
        /*502c*/ 	.word	0x00000010
        /*5030*/ 	.short	0x010a
        /*5032*/ 	.byte	0x3f
	.zero		1


	//   ....[19]....
        /*5034*/ 	.word	0x00026980
        /*5038*/ 	.word	0x00000007
        /*503c*/ 	.word	0x00000000
        /*5040*/ 	.short	0x010a
        /*5042*/ 	.byte	0x3f
	.zero		1


	//----- nvinfo : EIATTR_NUM_MBARRIERS
	.align		4
.L_30:
        /*5044*/ 	.byte	0x03, 0x38
        /*5046*/ 	.short	0x0006


	//----- nvinfo : EIATTR_EXIT_INSTR_OFFSETS
	.align		4
        /*5048*/ 	.byte	0x04, 0x1c
        /*504a*/ 	.short	(.L_32 - .L_31)


	//   ....[0]....
.L_31:
        /*504c*/ 	.word	0x00000600


	//   ....[1]....
        /*5050*/ 	.word	0x00000f60


	//   ....[2]....
        /*5054*/ 	.word	0x00025090


	//   ....[3]....
        /*5058*/ 	.word	0x00025700


	//   ....[4]....
        /*505c*/ 	.word	0x00026730


	//----- nvinfo : EIATTR_MAX_THREADS
	.align		4
.L_32:
        /*5060*/ 	.byte	0x04, 0x05
        /*5062*/ 	.short	(.L_34 - .L_33)
.L_33:
        /*5064*/ 	.word	0x00000180
        /*5068*/ 	.word	0x00000001
        /*506c*/ 	.word	0x00000001


	//----- nvinfo : EIATTR_CRS_STACK_SIZE
	.align		4
.L_34:
        /*5070*/ 	.byte	0x04, 0x1e
        /*5072*/ 	.short	(.L_36 - .L_35)
.L_35:
        /*5074*/ 	.word	0x00000000


	//----- nvinfo : EIATTR_CBANK_PARAM_SIZE
	.align		4
.L_36:
        /*5078*/ 	.byte	0x03, 0x19
        /*507a*/ 	.short	0x0470


	//----- nvinfo : EIATTR_PARAM_CBANK
	.align		4
        /*507c*/ 	.byte	0x04, 0x0a
        /*507e*/ 	.short	(.L_38 - .L_37)
	.align		4
.L_37:
        /*5080*/ 	.word	index@(.nv.constant0._ZN7cutlass13device_kernelINS_4gemm6kernel13GemmUniversalIN4cute5tupleIJiiiiEEENS1_10collective13CollectiveMmaINS1_37MainloopSm90TmaGmmaWarpSpecializedFP8ILi2ENS5_IJNS4_1CILi1EEESB_SB_EEENS1_35KernelTmaWarpSpecializedCooperativeEEENS5_IJNSA_ILi192EEENSA_ILi224EEENSA_ILi256EEEEEENS_12float_e4m3_tENS5_IJlSB_lEEESJ_SK_NS4_8TiledMMAINS4_8MMA_AtomIJNS4_4SM904GMMA30MMA_64x32x32_F32E4M3E4M3_SS_TNILNSO_7ScaleInE1ELSQ_1EEEEEENS4_6LayoutINS5_IJNSA_ILi2EEESB_SB_EEENS5_IJSB_NSA_ILi0EEESW_EEEEENS5_IJNS4_10UnderscoreESZ_SZ_EEEEENS4_13SM90_TMA_LOADENS4_14ComposedLayoutINS4_7SwizzleILi3ELi4ELi3EEENS4_18smem_ptr_flag_bitsILi8EEENST_INS5_IJNSA_ILi8EEENSA_ILi128EEEEEENS5_IJS19_SB_EEEEEEEvNS4_8identityES12_S1D_vS1E_EENS_8epilogue10collective6detail29Sm90TmaWarpSpecializedAdapterINS1H_15DefaultEpilogueISJ_SK_SK_NS1G_6thread17LinearCombinationISJ_Li1EffLNS1L_9ScaleType4KindE0ELNS_15FloatRoundStyleE2ESJ_EENS1_15EpilogueDefaultEEEEEvvEEEEvNT_6ParamsE)
        /*5084*/ 	.short	0x0210
        /*5086*/ 	.short	0x0470


	//----- nvinfo : EIATTR_SW_WAR
	.align		4
.L_38:
        /*5088*/ 	.byte	0x04, 0x36
        /*508a*/ 	.short	(.L_40 - .L_39)
.L_39:
        /*508c*/ 	.word	0x00000008
.L_40:


//--------------------- .nv.callgraph             --------------------------
	.section	.nv.callgraph,"",@"SHT_CUDA_CALLGRAPH"
	.align	4
	.sectionentsize	8
	.align		4
        /*0000*/ 	.word	0x00000000
	.align		4
        /*0004*/ 	.word	0xffffffff
	.align		4
        /*0008*/ 	.word	0x00000000
	.align		4
        /*000c*/ 	.word	0xfffffffe
	.align		4
        /*0010*/ 	.word	0x00000000
	.align		4
        /*0014*/ 	.word	0xfffffffd
	.align		4
        /*0018*/ 	.word	0x00000000
	.align		4
        /*001c*/ 	.word	0xfffffffc


//--------------------- .nv.constant4             --------------------------
	.section	.nv.constant4,"a",@progbits
	.align	8
	.align		8
.nv.constant4:
        /*0000*/ 	.dword	_ZN39_INTERNAL_d93b3257_4_k_cu_fa14da0f_50984cuda3std3__45__cpo5beginE
	.align		8
        /*0008*/ 	.dword	_ZN39_INTERNAL_d93b3257_4_k_cu_fa14da0f_50984cuda3std3__45__cpo3endE
	.align		8
        /*0010*/ 	.dword	_ZN39_INTERNAL_d93b3257_4_k_cu_fa14da0f_50984cuda3std3__45__cpo6cbeginE
	.align		8
        /*0018*/ 	.dword	_ZN39_INTERNAL_d93b3257_4_k_cu_fa14da0f_50984cuda3std3__45__cpo4cendE
	.align		8
        /*0020*/ 	.dword	_ZN39_INTERNAL_d93b3257_4_k_cu_fa14da0f_50984cuda3std3__441_GLOBAL__N__d93b3257_4_k_cu_fa14da0f_50986ignoreE
	.align		8
        /*0028*/ 	.dword	_ZN39_INTERNAL_d93b3257_4_k_cu_fa14da0f_50984cuda3std3__419piecewise_constructE
	.align		8
        /*0030*/ 	.dword	_ZN39_INTERNAL_d93b3257_4_k_cu_fa14da0f_50984cuda3std3__48in_placeE
	.align		8
        /*0038*/ 	.dword	_ZN39_INTERNAL_d93b3257_4_k_cu_fa14da0f_50984cuda3std6ranges3__45__cpo4swapE
	.align		8
        /*0040*/ 	.dword	_ZN39_INTERNAL_d93b3257_4_k_cu_fa14da0f_50984cuda3std6ranges3__45__cpo9iter_moveE
	.align		8
        /*0048*/ 	.dword	_ZN39_INTERNAL_d93b3257_4_k_cu_fa14da0f_50984cute7productE
	.align		8
        /*0050*/ 	.dword	_ZN39_INTERNAL_d93b3257_4_k_cu_fa14da0f_50984cute1_E


//--------------------- .text._ZN7cutlass13device_kernelINS_4gemm6kernel13GemmUniversalIN4cute5tupleIJiiiiEEENS1_10collective13CollectiveMmaINS1_37MainloopSm90TmaGmmaWarpSpecializedFP8ILi2ENS5_IJNS4_1CILi1EEESB_SB_EEENS1_35KernelTmaWarpSpecializedCooperativeEEENS5_IJNSA_ILi192EEENSA_ILi224EEENSA_ILi256EEEEEENS_12float_e4m3_tENS5_IJlSB_lEEESJ_SK_NS4_8TiledMMAINS4_8MMA_AtomIJNS4_4SM904GMMA30MMA_64x32x32_F32E4M3E4M3_SS_TNILNSO_7ScaleInE1ELSQ_1EEEEEENS4_6LayoutINS5_IJNSA_ILi2EEESB_SB_EEENS5_IJSB_NSA_ILi0EEESW_EEEEENS5_IJNS4_10UnderscoreESZ_SZ_EEEEENS4_13SM90_TMA_LOADENS4_14ComposedLayoutINS4_7SwizzleILi3ELi4ELi3EEENS4_18smem_ptr_flag_bitsILi8EEENST_INS5_IJNSA_ILi8EEENSA_ILi128EEEEEENS5_IJS19_SB_EEEEEEEvNS4_8identityES12_S1D_vS1E_EENS_8epilogue10collective6detail29Sm90TmaWarpSpecializedAdapterINS1H_15DefaultEpilogueISJ_SK_SK_NS1G_6thread17LinearCombinationISJ_Li1EffLNS1L_9ScaleType4KindE0ELNS_15FloatRoundStyleE2ESJ_EENS1_15EpilogueDefaultEEEEEvvEEEEvNT_6ParamsE --------------------------
	.section	.text._ZN7cutlass13device_kernelINS_4gemm6kernel13GemmUniversalIN4cute5tupleIJiiiiEEENS1_10collective13CollectiveMmaINS1_37MainloopSm90TmaGmmaWarpSpecializedFP8ILi2ENS5_IJNS4_1CILi1EEESB_SB_EEENS1_35KernelTmaWarpSpecializedCooperativeEEENS5_IJNSA_ILi192EEENSA_ILi224EEENSA_ILi256EEEEEENS_12float_e4m3_tENS5_IJlSB_lEEESJ_SK_NS4_8TiledMMAINS4_8MMA_AtomIJNS4_4SM904GMMA30MMA_64x32x32_F32E4M3E4M3_SS_TNILNSO_7ScaleInE1ELSQ_1EEEEEENS4_6LayoutINS5_IJNSA_ILi2EEESB_SB_EEENS5_IJSB_NSA_ILi0EEESW_EEEEENS5_IJNS4_10UnderscoreESZ_SZ_EEEEENS4_13SM90_TMA_LOADENS4_14ComposedLayoutINS4_7SwizzleILi3ELi4ELi3EEENS4_18smem_ptr_flag_bitsILi8EEENST_INS5_IJNSA_ILi8EEENSA_ILi128EEEEEENS5_IJS19_SB_EEEEEEEvNS4_8identityES12_S1D_vS1E_EENS_8epilogue10collective6detail29Sm90TmaWarpSpecializedAdapterINS1H_15DefaultEpilogueISJ_SK_SK_NS1G_6thread17LinearCombinationISJ_Li1EffLNS1L_9ScaleType4KindE0ELNS_15FloatRoundStyleE2ESJ_EENS1_15EpilogueDefaultEEEEEvvEEEEvNT_6ParamsE,"ax",@progbits
	.align	128
.text._ZN7cutlass13device_kernelINS_4gemm6kernel13GemmUniversalIN4cute5tupleIJiiiiEEENS1_10collective13CollectiveMmaINS1_37MainloopSm90TmaGmmaWarpSpecializedFP8ILi2ENS5_IJNS4_1CILi1EEESB_SB_EEENS1_35KernelTmaWarpSpecializedCooperativeEEENS5_IJNSA_ILi192EEENSA_ILi224EEENSA_ILi256EEEEEENS_12float_e4m3_tENS5_IJlSB_lEEESJ_SK_NS4_8TiledMMAINS4_8MMA_AtomIJNS4_4SM904GMMA30MMA_64x32x32_F32E4M3E4M3_SS_TNILNSO_7ScaleInE1ELSQ_1EEEEEENS4_6LayoutINS5_IJNSA_ILi2EEESB_SB_EEENS5_IJSB_NSA_ILi0EEESW_EEEEENS5_IJNS4_10UnderscoreESZ_SZ_EEEEENS4_13SM90_TMA_LOADENS4_14ComposedLayoutINS4_7SwizzleILi3ELi4ELi3EEENS4_18smem_ptr_flag_bitsILi8EEENST_INS5_IJNSA_ILi8EEENSA_ILi128EEEEEENS5_IJS19_SB_EEEEEEEvNS4_8identityES12_S1D_vS1E_EENS_8epilogue10collective6detail29Sm90TmaWarpSpecializedAdapterINS1H_15DefaultEpilogueISJ_SK_SK_NS1G_6thread17LinearCombinationISJ_Li1EffLNS1L_9ScaleType4KindE0ELNS_15FloatRoundStyleE2ESJ_EENS1_15EpilogueDefaultEEEEEvvEEEEvNT_6ParamsE:
        .type           _ZN7cutlass13device_kernelINS_4gemm6kernel13GemmUniversalIN4cute5tupleIJiiiiEEENS1_10collective13CollectiveMmaINS1_37MainloopSm90TmaGmmaWarpSpecializedFP8ILi2ENS5_IJNS4_1CILi1EEESB_SB_EEENS1_35KernelTmaWarpSpecializedCooperativeEEENS5_IJNSA_ILi192EEENSA_ILi224EEENSA_ILi256EEEEEENS_12float_e4m3_tENS5_IJlSB_lEEESJ_SK_NS4_8TiledMMAINS4_8MMA_AtomIJNS4_4SM904GMMA30MMA_64x32x32_F32E4M3E4M3_SS_TNILNSO_7ScaleInE1ELSQ_1EEEEEENS4_6LayoutINS5_IJNSA_ILi2EEESB_SB_EEENS5_IJSB_NSA_ILi0EEESW_EEEEENS5_IJNS4_10UnderscoreESZ_SZ_EEEEENS4_13SM90_TMA_LOADENS4_14ComposedLayoutINS4_7SwizzleILi3ELi4ELi3EEENS4_18smem_ptr_flag_bitsILi8EEENST_INS5_IJNSA_ILi8EEENSA_ILi128EEEEEENS5_IJS19_SB_EEEEEEEvNS4_8identityES12_S1D_vS1E_EENS_8epilogue10collective6detail29Sm90TmaWarpSpecializedAdapterINS1H_15DefaultEpilogueISJ_SK_SK_NS1G_6thread17LinearCombinationISJ_Li1EffLNS1L_9ScaleType4KindE0ELNS_15FloatRoundStyleE2ESJ_EENS1_15EpilogueDefaultEEEEEvvEEEEvNT_6ParamsE,@function
        .size           _ZN7cutlass13device_kernelINS_4gemm6kernel13GemmUniversalIN4cute5tupleIJiiiiEEENS1_10collective13CollectiveMmaINS1_37MainloopSm90TmaGmmaWarpSpecializedFP8ILi2ENS5_IJNS4_1CILi1EEESB_SB_EEENS1_35KernelTmaWarpSpecializedCooperativeEEENS5_IJNSA_ILi192EEENSA_ILi224EEENSA_ILi256EEEEEENS_12float_e4m3_tENS5_IJlSB_lEEESJ_SK_NS4_8TiledMMAINS4_8MMA_AtomIJNS4_4SM904GMMA30MMA_64x32x32_F32E4M3E4M3_SS_TNILNSO_7ScaleInE1ELSQ_1EEEEEENS4_6LayoutINS5_IJNSA_ILi2EEESB_SB_EEENS5_IJSB_NSA_ILi0EEESW_EEEEENS5_IJNS4_10UnderscoreESZ_SZ_EEEEENS4_13SM90_TMA_LOADENS4_14ComposedLayoutINS4_7SwizzleILi3ELi4ELi3EEENS4_18smem_ptr_flag_bitsILi8EEENST_INS5_IJNSA_ILi8EEENSA_ILi128EEEEEENS5_IJS19_SB_EEEEEEEvNS4_8identityES12_S1D_vS1E_EENS_8epilogue10collective6detail29Sm90TmaWarpSpecializedAdapterINS1H_15DefaultEpilogueISJ_SK_SK_NS1G_6thread17LinearCombinationISJ_Li1EffLNS1L_9ScaleType4KindE0ELNS_15FloatRoundStyleE2ESJ_EENS1_15EpilogueDefaultEEEEEvvEEEEvNT_6ParamsE,(.L_x_517 - _ZN7cutlass13device_kernelINS_4gemm6kernel13GemmUniversalIN4cute5tupleIJiiiiEEENS1_10collective13CollectiveMmaINS1_37MainloopSm90TmaGmmaWarpSpecializedFP8ILi2ENS5_IJNS4_1CILi1EEESB_SB_EEENS1_35KernelTmaWarpSpecializedCooperativeEEENS5_IJNSA_ILi192EEENSA_ILi224EEENSA_ILi256EEEEEENS_12float_e4m3_tENS5_IJlSB_lEEESJ_SK_NS4_8TiledMMAINS4_8MMA_AtomIJNS4_4SM904GMMA30MMA_64x32x32_F32E4M3E4M3_SS_TNILNSO_7ScaleInE1ELSQ_1EEEEEENS4_6LayoutINS5_IJNSA_ILi2EEESB_SB_EEENS5_IJSB_NSA_ILi0EEESW_EEEEENS5_IJNS4_10UnderscoreESZ_SZ_EEEEENS4_13SM90_TMA_LOADENS4_14ComposedLayoutINS4_7SwizzleILi3ELi4ELi3EEENS4_18smem_ptr_flag_bitsILi8EEENST_INS5_IJNSA_ILi8EEENSA_ILi128EEEEEENS5_IJS19_SB_EEEEEEEvNS4_8identityES12_S1D_vS1E_EENS_8epilogue10collective6detail29Sm90TmaWarpSpecializedAdapterINS1H_15DefaultEpilogueISJ_SK_SK_NS1G_6thread17LinearCombinationISJ_Li1EffLNS1L_9ScaleType4KindE0ELNS_15FloatRoundStyleE2ESJ_EENS1_15EpilogueDefaultEEEEEvvEEEEvNT_6ParamsE)
        .other          _ZN7cutlass13device_kernelINS_4gemm6kernel13GemmUniversalIN4cute5tupleIJiiiiEEENS1_10collective13CollectiveMmaINS1_37MainloopSm90TmaGmmaWarpSpecializedFP8ILi2ENS5_IJNS4_1CILi1EEESB_SB_EEENS1_35KernelTmaWarpSpecializedCooperativeEEENS5_IJNSA_ILi192EEENSA_ILi224EEENSA_ILi256EEEEEENS_12float_e4m3_tENS5_IJlSB_lEEESJ_SK_NS4_8TiledMMAINS4_8MMA_AtomIJNS4_4SM904GMMA30MMA_64x32x32_F32E4M3E4M3_SS_TNILNSO_7ScaleInE1ELSQ_1EEEEEENS4_6LayoutINS5_IJNSA_ILi2EEESB_SB_EEENS5_IJSB_NSA_ILi0EEESW_EEEEENS5_IJNS4_10UnderscoreESZ_SZ_EEEEENS4_13SM90_TMA_LOADENS4_14ComposedLayoutINS4_7SwizzleILi3ELi4ELi3EEENS4_18smem_ptr_flag_bitsILi8EEENST_INS5_IJNSA_ILi8EEENSA_ILi128EEEEEENS5_IJS19_SB_EEEEEEEvNS4_8identityES12_S1D_vS1E_EENS_8epilogue10collective6detail29Sm90TmaWarpSpecializedAdapterINS1H_15DefaultEpilogueISJ_SK_SK_NS1G_6thread17LinearCombinationISJ_Li1EffLNS1L_9ScaleType4KindE0ELNS_15FloatRoundStyleE2ESJ_EENS1_15EpilogueDefaultEEEEEvvEEEEvNT_6ParamsE,@"STO_CUDA_ENTRY STV_DEFAULT"
_ZN7cutlass13device_kernelINS_4gemm6kernel13GemmUniversalIN4cute5tupleIJiiiiEEENS1_10collective13CollectiveMmaINS1_37MainloopSm90TmaGmmaWarpSpecializedFP8ILi2ENS5_IJNS4_1CILi1EEESB_SB_EEENS1_35KernelTmaWarpSpecializedCooperativeEEENS5_IJNSA_ILi192EEENSA_ILi224EEENSA_ILi256EEEEEENS_12float_e4m3_tENS5_IJlSB_lEEESJ_SK_NS4_8TiledMMAINS4_8MMA_AtomIJNS4_4SM904GMMA30MMA_64x32x32_F32E4M3E4M3_SS_TNILNSO_7ScaleInE1ELSQ_1EEEEEENS4_6LayoutINS5_IJNSA_ILi2EEESB_SB_EEENS5_IJSB_NSA_ILi0EEESW_EEEEENS5_IJNS4_10UnderscoreESZ_SZ_EEEEENS4_13SM90_TMA_LOADENS4_14ComposedLayoutINS4_7SwizzleILi3ELi4ELi3EEENS4_18smem_ptr_flag_bitsILi8EEENST_INS5_IJNSA_ILi8EEENSA_ILi128EEEEEENS5_IJS19_SB_EEEEEEEvNS4_8identityES12_S1D_vS1E_EENS_8epilogue10collective6detail29Sm90TmaWarpSpecializedAdapterINS1H_15DefaultEpilogueISJ_SK_SK_NS1G_6thread17LinearCombinationISJ_Li1EffLNS1L_9ScaleType4KindE0ELNS_15FloatRoundStyleE2ESJ_EENS1_15EpilogueDefaultEEEEEvvEEEEvNT_6ParamsE:
[----:B------:R-:W0:Y:S02]  /*0000*/  LDC R1, c[0x0][0x28] ;  /* 0x00000a00ff017b82 */ /* 0x000e240000000800 */
[----:B0-----:R-:W-:Y:S01]  /*0010*/  VIADD R1, R1, 0xfffff838 ;  /* 0xfffff83801017836 */ /* 0x001fe20000000000 */
[----:B------:R-:W0:Y:S01]  /*0020*/  S2R R2, SR_TID.X ;  /* 0x0000000000027919 */ /* 0x000e220000002100 */
[----:B------:R-:W-:Y:S01]  /*0030*/  ELECT P0, URZ, PT ;  /* 0x00000000003f782f */ /* 0x000fe20003800000 */
[----:B------:R-:W-:Y:S01]  /*0040*/  BSSY B0, `(.L_x_0) ;  /* 0x0000015000007945 */ /* 0x000fe20003800000 */
[--C-:B0-----:R-:W-:Y:S02]  /*0050*/  SHF.R.U32.HI R0, RZ, 0x5, R2.reuse ;  /* 0x00000005ff007819 */ /* 0x101fe40000011602 */
[----:B------:R-:W-:-:S03]  /*0060*/  SHF.R.U32.HI R2, RZ, 0x7, R2 ;  /* 0x00000007ff027819 */ /* 0x000fc60000011602 */
[----:B------:R-:W0:Y:S04]  /*0070*/  SHFL.IDX PT, R3, R0, RZ, 0x1f ;  /* 0x00001fff00037589 */ /* 0x000e2800000e0000 */
[----:B------:R-:W1:Y:S01]  /*0080*/  SHFL.IDX PT, R2, R2, RZ, 0x1f ;  /* 0x00001fff02027589 */ /* 0x000e6200000e0000 */
[----:B0-----:R-:W-:Y:S02]  /*0090*/  R2UR UR4, R3 ;  /* 0x00000000030472ca */ /* 0x001fe400000e0000 */
[----:B-1----:R-:W-:-:S11]  /*00a0*/  R2UR UR8, R2 ;  /* 0x00000000020872ca */ /* 0x002fd600000e0000 */
[----:B------:R-:W-:Y:S02]  /*00b0*/  USHF.R.S32.HI UR5, URZ, 0x1f, UR4 ;  /* 0x0000001f3f057899 */ /* 0x000fe40008011404 */
[----:B------:R-:W-:Y:S02]  /*00c0*/  ISETP.NE.OR P0, PT, RZ, UR4, !P0 ;  /* 0x00000004ff007c0c */ /* 0x000fe4000c705670 */
[----:B------:R-:W-:-:S04]  /*00d0*/  ULEA.HI UR5, UR5, UR4, URZ, 0x2 ;  /* 0x0000000405057291 */ /* 0x000fc8000f8f103f */
[----:B------:R-:W-:-:S04]  /*00e0*/  ULOP3.LUT UR5, UR5, 0xfffffffc, URZ, 0xc0, !UPT ;  /* 0xfffffffc05057892 */ /* 0x000fc8000f8ec03f */
[----:B------:R-:W-:-:S03]  /*00f0*/  UIADD3 UR6, UR4, -UR5, URZ ;  /* 0x8000000504067290 */ /* 0x000fc6000fffe03f */
[----:B------:R-:W-:Y:S09]  /*0100*/  @P0 BRA `(.L_x_1) ;  /* 0x0000000000200947 */ /* 0x000ff20003800000 */
[----:B------:R-:W-:Y:S02]  /*0110*/  ULDC.64 UR4, c[0x0][0x198] ;  /* 0x0000660000047ab9 */ /* 0x000fe40000000a00 */
[----:B------:R-:W-:Y:S02]  /*0120*/  UIADD3 UR10, UP0, UR4, 0xf0, URZ ;  /* 0x000000f0040a7890 */ /* 0x000fe4000ff1e03f */
[----:B------:R-:W-:Y:S02]  /*0130*/  UIADD3 UR4, UP1, UR4, 0x1f0, URZ ;  /* 0x000001f004047890 */ /* 0x000fe4000ff3e03f */
[----:B------:R-:W-:Y:S02]  /*0140*/  UIADD3.X UR11, URZ, UR5, URZ, UP0, !UPT ;  /* 0x000000053f0b7290 */ /* 0x000fe400087fe43f */
[----:B------:R-:W-:-:S07]  /*0150*/  UIADD3.X UR5, URZ, UR5, URZ, UP1, !UPT ;  /* 0x000000053f057290 */ /* 0x000fce0008ffe43f */
[----:B------:R0:W-:Y:S02]  /*0160*/  UTMACCTL.PF [UR10] ;  /* 0x000000000a0079b9 */ /* 0x0001e40008040000 */
[----:B------:R0:W-:Y:S02]  /*0170*/  UTMACCTL.PF [UR4] ;  /* 0x00000000040079b9 */ /* 0x0001e40008040000 */
[----:B0-----:R-:W-:Y:S01]  /*0180*/  NOP ;  /* 0x0000000000007918 */ /* 0x001fe20000000000 */
.L_x_1:
[----:B------:R-:W-:Y:S05]  /*0190*/  BSYNC B0 ;  /* 0x0000000000007941 */ /* 0x000fea0003800000 */
.L_x_0:
[----:B------:R-:W0:Y:S01]  /*01a0*/  SHFL.IDX PT, R2, R0, RZ, 0x1f ;  /* 0x00001fff00027589 */ /* 0x000e2200000e0000 */
[----:B------:R-:W-:Y:S01]  /*01b0*/  UISETP.NE.AND UP0, UPT, UR6, 0x3, UPT ;  /* 0x000000030600788c */ /* 0x000fe2000bf05270 */
[----:B------:R-:W-:Y:S01]  /*01c0*/  ISETP.NE.AND P1, PT, RZ, UR8, PT ;  /* 0x00000008ff007c0c */ /* 0x000fe2000bf25270 */
[----:B------:R-:W-:Y:S02]  /*01d0*/  UIADD3 UR11, UR8, -0x1, URZ ;  /* 0xffffffff080b7890 */ /* 0x000fe4000fffe03f */
[----:B------:R-:W-:Y:S02]  /*01e0*/  UISETP.EQ.OR UP0, UPT, UR6, URZ, !UP0 ;  /* 0x0000003f0600728c */ /* 0x000fe4000c702670 */
[----:B------:R-:W-:Y:S02]  /*01f0*/  UISETP.GE.U32.AND UP1, UPT, UR11, 0x2, UPT ;  /* 0x000000020b00788c */ /* 0x000fe4000bf26070 */
[----:B------:R-:W-:-:S04]  /*0200*/  UISETP.EQ.AND UP0, UPT, UR8, URZ, UP0 ;  /* 0x0000003f0800728c */ /* 0x000fc80008702270 */
[----:B------:R-:W-:-:S04]  /*0210*/  USEL UR7, URZ, 0x1, !UP0 ;  /* 0x000000013f077887 */ /* 0x000fc8000c000000 */
[----:B------:R-:W-:Y:S01]  /*0220*/  USEL UR7, UR7, 0x2, UP1 ;  /* 0x0000000207077887 */ /* 0x000fe20008800000 */
[----:B0-----:R-:W-:-:S13]  /*0230*/  ISETP.NE.AND P0, PT, R2, RZ, PT ;  /* 0x000000ff0200720c */ /* 0x001fda0003f05270 */
[----:B------:R-:W-:Y:S05]  /*0240*/  @P0 BRA `(.L_x_2) ;  /* 0x0000000000480947 */ /* 0x000fea0003800000 */
[----:B------:R-:W0:Y:S01]  /*0250*/  S2UR UR10, SR_CgaCtaId ;  /* 0x00000000000a79c3 */ /* 0x000e220000008800 */
[----:B------:R-:W-:Y:S01]  /*0260*/  UMOV UR4, 0x400 ;  /* 0x0000040000047882 */ /* 0x000fe20000000000 */
[----:B------:R-:W-:Y:S01]  /*0270*/  UMOV UR5, 0x1 ;  /* 0x0000000100057882 */ /* 0x000fe20000000000 */
[----:B------:R-:W-:Y:S01]  /*0280*/  UMOV UR8, 0x100 ;  /* 0x0000010000087882 */ /* 0x000fe20000000000 */
[----:B------:R-:W-:Y:S01]  /*0290*/  ELECT P0, URZ, PT ;  /* 0x00000000003f782f */ /* 0x000fe20003800000 */
[----:B------:R-:W-:-:S04]  /*02a0*/  UIADD3 UR8, -UR8, 0x100000, URZ ;  /* 0x0010000008087890 */ /* 0x000fc8000fffe13f */
[----:B------:R-:W-:Y:S02]  /*02b0*/  USHF.L.U32 UR9, UR8, 0xb, URZ ;  /* 0x0000000b08097899 */ /* 0x000fe4000800063f */
[----:B------:R-:W-:Y:S02]  /*02c0*/  USHF.L.U32 UR8, UR8, 0x1, URZ ;  /* 0x0000000108087899 */ /* 0x000fe4000800063f */
[----:B0-----:R-:W-:Y:S02]  /*02d0*/  ULEA UR10, UR10, UR4, 0x18 ;  /* 0x000000040a0a7291 */ /* 0x001fe4000f8ec03f */
[----:B------:R-:W-:-:S04]  /*02e0*/  UIADD3 UR4, -UR5, 0x100000, URZ ;  /* 0x0010000005047890 */ /* 0x000fc8000fffe13f */
[----:B------:R-:W-:Y:S02]  /*02f0*/  USHF.L.U32 UR5, UR4, 0xb, URZ ;  /* 0x0000000b04057899 */ /* 0x000fe4000800063f */
[----:B------:R-:W-:Y:S01]  /*0300*/  USHF.L.U32 UR4, UR4, 0x1, URZ ;  /* 0x0000000104047899 */ /* 0x000fe2000800063f */
[----:B------:R-:W0:Y:S11]  /*0310*/  FENCE.VIEW.ASYNC.S ;  /* 0x00000000000073c6 */ /* 0x000e360000000000 */
[----:B0-----:R0:W1:Y:S01]  /*0320*/  SYNCS.EXCH.64 URZ, [UR10], UR4 ;  /* 0x000000040a3f75b2 */ /* 0x0010620008000100 */
[----:B------:R0:W2:Y:S01]  /*0330*/  SYNCS.EXCH.64 URZ, [UR10+0x10], UR8 ;  /* 0x000010080a3f75b2 */ /* 0x0000a20008000100 */
[----:B------:R0:W3:Y:S01]  /*0340*/  SYNCS.EXCH.64 URZ, [UR10+0x8], UR4 ;  /* 0x000008040a3f75b2 */ /* 0x0000e20008000100 */
[----:B------:R0:W4:Y:S01]  /*0350*/  SYNCS.EXCH.64 URZ, [UR10+0x18], UR8 ;  /* 0x000018080a3f75b2 */ /* 0x0001220008000100 */
[----:B------:R-:W-:Y:S01]  /*0360*/  NOP ;  /* 0x0000000000007918 */ /* 0x000fe20000000000 */
.L_x_2:
[----:B------:R-:W5:Y:S01]  /*0370*/  LDC R2, c[0x0][0x65c] ;  /* 0x00019700ff027b82 */ /* 0x000f620000000800 */
[----:B------:R-:W1:Y:S01]  /*0380*/  SHFL.IDX PT, R0, R0, RZ, 0x1f ;  /* 0x00001fff00007589 */ /* 0x000e6200000e0000 */
[----:B------:R-:W-:Y:S02]  /*0390*/  ELECT P0, URZ, PT ;  /* 0x00000000003f782f */ /* 0x000fe40003800000 */
[----:B------:R-:W-:Y:S01]  /*03a0*/  MOV R3, RZ ;  /* 0x000000ff00037202 */ /* 0x000fe20000000f00 */
[----:B0-----:R-:W-:Y:S01]  /*03b0*/  UMOV UR4, 0x20 ;  /* 0x0000002000047882 */ /* 0x001fe20000000000 */
[----:B------:R-:W0:Y:S01]  /*03c0*/  S2R R10, SR_CTAID.Y ;  /* 0x00000000000a7919 */ /* 0x000e220000002600 */
[----:B------:R-:W-:Y:S01]  /*03d0*/  NOP ;  /* 0x0000000000007918 */ /* 0x000fe20000000000 */
[----:B------:R-:W-:Y:S01]  /*03e0*/  NOP ;  /* 0x0000000000007918 */ /* 0x000fe20000000000 */
[----:B-----5:R-:W-:Y:S02]  /*03f0*/  ISETP.NE.AND P4, PT, R2, 0x1, PT ;  /* 0x000000010200780c */ /* 0x020fe40003f85270 */
[----:B------:R-:W5:Y:S01]  /*0400*/  S2R R2, SR_CTAID.X ;  /* 0x0000000000027919 */ /* 0x000f620000002500 */
[----:B-1----:R-:W-:-:S10]  /*0410*/  ISETP.NE.OR P0, PT, R0, RZ, !P0 ;  /* 0x000000ff0000720c */ /* 0x002fd40004705670 */
[----:B------:R-:W5:Y:S01]  /*0420*/  @P4 LDC R7, c[0x0][0x10] ;  /* 0x00000400ff074b82 */ /* 0x000f620000000800 */
[----:B0-----:R-:W-:Y:S02]  /*0430*/  @P4 IMAD.MOV.U32 R4, RZ, RZ, R10 ;  /* 0x000000ffff044224 */ /* 0x001fe400078e000a */
[----:B------:R-:W-:Y:S01]  /*0440*/  VOTEU.ALL UP0, P0 ;  /* 0x00000000003f7886 */ /* 0x000fe20000000000 */
[----:B------:R-:W-:Y:S01]  /*0450*/  @P4 IMAD.MOV.U32 R5, RZ, RZ, RZ ;  /* 0x000000ffff054224 */ /* 0x000fe200078e00ff */
[----:B------:R-:W-:Y:S01]  /*0460*/  VOTEU.ALL UP1, P0 ;  /* 0x00000000003f7886 */ /* 0x000fe20000020000 */
[----:B------:R-:W-:Y:S02]  /*0470*/  @P4 IMAD.MOV.U32 R11, RZ, RZ, RZ ;  /* 0x000000ffff0b4224 */ /* 0x000fe400078e00ff */
[----:B------:R-:W0:Y:S01]  /*0480*/  @!P4 LDC R9, c[0x0][0xc] ;  /* 0x00000300ff09cb82 */ /* 0x000e220000000800 */
[----:B------:R-:W-:Y:S01]  /*0490*/  @!UP0 UMOV UR8, 0x400 ;  /* 0x0000040000088882 */ /* 0x000fe20000000000 */
[----:B------:R-:W-:-:S04]  /*04a0*/  @!UP0 UIADD3 UR4, -UR4, 0x100000, URZ ;  /* 0x0010000004048890 */ /* 0x000fc8000fffe13f */
[----:B------:R-:W-:Y:S02]  /*04b0*/  @!UP0 USHF.L.U32 UR5, UR4, 0xb, URZ ;  /* 0x0000000b04058899 */ /* 0x000fe4000800063f */
[----:B------:R-:W-:Y:S01]  /*04c0*/  @!UP0 USHF.L.U32 UR4, UR4, 0x1, URZ ;  /* 0x0000000104048899 */ /* 0x000fe2000800063f */
[----:B------:R-:W1:Y:S01]  /*04d0*/  @!UP0 S2UR UR9, SR_CgaCtaId ;  /* 0x00000000000989c3 */ /* 0x000e620000008800 */
[----:B-----5:R-:W-:-:S04]  /*04e0*/  @P4 IMAD.WIDE.U32 R6, R2, R7, R4 ;  /* 0x0000000702064225 */ /* 0x020fc800078e0004 */
[----:B------:R-:W-:Y:S02]  /*04f0*/  @P4 IMAD.MOV.U32 R14, RZ, RZ, R6 ;  /* 0x000000ffff0e4224 */ /* 0x000fe400078e0006 */
[----:B------:R-:W-:Y:S02]  /*0500*/  @P4 IMAD.IADD R15, R7, 0x1, R11 ;  /* 0x00000001070f4824 */ /* 0x000fe400078e020b */
[----:B0-----:R-:W-:-:S04]  /*0510*/  @!P4 IMAD.WIDE.U32 R4, R9, R10, R2 ;  /* 0x0000000a0904c225 */ /* 0x001fc800078e0002 */
[----:B------:R-:W-:Y:S02]  /*0520*/  @!P4 IMAD.MOV.U32 R14, RZ, RZ, R4 ;  /* 0x000000ffff0ec224 */ /* 0x000fe400078e0004 */
[----:B------:R-:W-:Y:S01]  /*0530*/  @!P4 IMAD.MOV.U32 R15, RZ, RZ, R5 ;  /* 0x000000ffff0fc224 */ /* 0x000fe200078e0005 */
[----:B-1----:R-:W-:Y:S02]  /*0540*/  @!UP0 ULEA UR8, UR9, UR8, 0x18 ;  /* 0x0000000809088291 */ /* 0x002fe4000f8ec03f */
[----:B------:R0:W-:Y:S01]  /*0550*/  STL [R1+0x374], R14 ;  /* 0x0003740e01007387 */ /* 0x0001e20000100800 */
[----:B------:R-:W-:-:S03]  /*0560*/  VOTEU.ALL UP0, P0 ;  /* 0x00000000003f7886 */ /* 0x000fc60000000000 */
[----:B------:R0:W-:Y:S04]  /*0570*/  STL [R1+0x370], R15 ;  /* 0x0003700f01007387 */ /* 0x0001e80000100800 */
[----:B------:R-:W1:Y:S02]  /*0580*/  FENCE.VIEW.ASYNC.S ;  /* 0x00000000000073c6 */ /* 0x000e640000000000 */
[----:B-1----:R0:W2:Y:S01]  /*0590*/  @!UP0 SYNCS.EXCH.64 URZ, [UR8+0x30], UR4 ;  /* 0x00003004083f85b2 */ /* 0x0020a20008000100 */
[----:B------:R0:W2:Y:S01]  /*05a0*/  @!UP1 SYNCS.EXCH.64 URZ, [UR8+0x38], UR4 ;  /* 0x00003804083f95b2 */ /* 0x0000a20008000100 */
[----:B------:R-:W-:Y:S01]  /*05b0*/  NOP ;  /* 0x0000000000007918 */ /* 0x000fe20000000000 */
[----:B--234-:R-:W-:Y:S06]  /*05c0*/  BAR.SYNC.DEFER_BLOCKING 0x0 ;  /* 0x0000000000007b1d */ /* 0x01cfec0000010000 */
[----:B0-----:R-:W-:Y:S05]  /*05d0*/  @!P1 BRA `(.L_x_3) ;  /* 0x0000024800b09947 */ /* 0x001fea0003800000 */
[----:B------:R-:W-:-:S06]  /*05e0*/  UISETP.GT.U32.AND UP0, UPT, UR11, 0x1, UPT ;  /* 0x000000010b00788c */ /* 0x000fcc000bf04070 */
[----:B------:R-:W-:-:S13]  /*05f0*/  PLOP3.LUT P0, PT, PT, PT, UP0, 0x80, 0x0 ;  /* 0x000000000000781c */ /* 0x000fda0003f0f008 */
[----:B------:R-:W-:Y:S05]  /*0600*/  @P0 EXIT ;  /* 0x000000000000094d */ /* 0x000fea0003800000 */
[----:B------:R-:W-:Y:S01]  /*0610*/  MOV R5, 0xffffffff ;  /* 0xffffffff00057802 */ /* 0x000fe20000000f00 */
[----:B------:R-:W-:Y:S01]  /*0620*/  IMAD.MOV.U32 R4, RZ, RZ, -0x1 ;  /* 0xffffffffff047424 */ /* 0x000fe200078e00ff */
[----:B------:R-:W-:Y:S01]  /*0630*/  ULDC.64 UR4, c[0x0][0x650] ;  /* 0x0001940000047ab9 */ /* 0x000fe20000000a00 */
[----:B------:R-:W-:Y:S01]  /*0640*/  UMOV UR42, 0xffffffff ;  /* 0xffffffff002a7882 */ /* 0x000fe20000000000 */
[----:B------:R-:W-:Y:S01]  /*0650*/  ISETP.GE.U32.AND P0, PT, R14, UR4, PT ;  /* 0x000000040e007c0c */ /* 0x000fe2000bf06070 */
[----:B------:R0:W-:Y:S01]  /*0660*/  STL [R1+0x37c], R5 ;  /* 0x00037c0501007387 */ /* 0x0001e20000100800 */
[----:B------:R-:W-:Y:S02]  /*0670*/  PRMT R0, RZ, 0x7610, R0 ;  /* 0x00007610ff007816 */ /* 0x000fe40000000000 */
[----:B------:R-:W-:Y:S01]  /*0680*/  ISETP.GE.U32.AND.EX P0, PT, R15, UR5, PT, P0 ;  /* 0x000000050f007c0c */ /* 0x000fe2000bf06100 */
[----:B------:R0:W-:-:S12]  /*0690*/  STL [R1+0x378], R4 ;  /* 0x0003780401007387 */ /* 0x0001d80000100800 */
[----:B0-----:R-:W-:Y:S05]  /*06a0*/  @P0 BRA `(.L_x_4) ;  /* 0x00000004006c0947 */ /* 0x001fea0003800000 */
[----:B------:R-:W-:Y:S01]  /*06b0*/  ULDC.64 UR14, c[0x0][0x628] ;  /* 0x00018a00000e7ab9 */ /* 0x000fe20000000a00 */
[----:B------:R-:W0:Y:S01]  /*06c0*/  LDC.64 R12, c[0x0][0x620] ;  /* 0x00018800ff0c7b82 */ /* 0x000e220000000a00 */
[----:B------:R-:W-:Y:S01]  /*06d0*/  ISETP.NE.U32.AND P0, PT, RZ, UR14, PT ;  /* 0x0000000eff007c0c */ /* 0x000fe2000bf05070 */
[----:B------:R-:W-:Y:S01]  /*06e0*/  ULDC UR13, c[0x0][0x630] ;  /* 0x00018c00000d7ab9 */ /* 0x000fe20000000800 */
[----:B------:R-:W-:Y:S02]  /*06f0*/  R2UR UR4, R14 ;  /* 0x000000000e0472ca */ /* 0x000fe400000e0000 */
[----:B------:R-:W-:Y:S02]  /*0700*/  ISETP.NE.AND.EX P0, PT, RZ, UR15, PT, P0 ;  /* 0x0000000fff007c0c */ /* 0x000fe4000bf05300 */
[----:B------:R-:W-:-:S11]  /*0710*/  R2UR UR5, R15 ;  /* 0x000000000f0572ca */ /* 0x000fd600000e0000 */
[----:B------:R-:W-:Y:S05]  /*0720*/  @!P0 BRA `(.L_x_5) ;  /* 0x0000000000308947 */ /* 0x000fea0003800000 */
[----:B------:R-:W-:Y:S01]  /*0730*/  R2UR UR4, R14 ;  /* 0x000000000e0472ca */ /* 0x000fe200000e0000 */
[----:B------:R-:W-:Y:S01]  /*0740*/  ULDC UR6, c[0x0][0x634] ;  /* 0x00018d0000067ab9 */ /* 0x000fe20000000800 */
[----:B------:R-:W-:-:S11]  /*0750*/  R2UR UR12, R15 ;  /* 0x000000000f0c72ca */ /* 0x000fd600000e0000 */
[----:B------:R-:W-:-:S04]  /*0760*/  UIADD3 UR6, UP0, UR4, UR6, URZ ;  /* 0x0000000604067290 */ /* 0x000fc8000ff1e03f */
[----:B------:R-:W-:-:S04]  /*0770*/  UIADD3.X UR12, URZ, UR12, URZ, UP0, !UPT ;  /* 0x0000000c3f0c7290 */ /* 0x000fc800087fe43f */
[----:B------:R-:W-:-:S04]  /*0780*/  UIMAD.WIDE.U32 UR4, UR12, UR14, URZ ;  /* 0x0000000e0c0472a5 */ /* 0x000fc8000f8e003f */
[----:B------:R-:W-:Y:S02]  /*0790*/  UIMAD.WIDE.U32 UR8, UP0, UR6, UR15, UR4 ;  /* 0x0000000f060872a5 */ /* 0x000fe4000f800004 */
[----:B------:R-:W-:Y:S02]  /*07a0*/  UIMAD.WIDE.U32 UR4, UR6, UR14, URZ ;  /* 0x0000000e060472a5 */ /* 0x000fe4000f8e003f */
[----:B------:R-:W-:Y:S02]  /*07b0*/  UIADD3.X UR11, URZ, URZ, URZ, UP0, !UPT ;  /* 0x0000003f3f0b7290 */ /* 0x000fe400087fe43f */
[----:B------:R-:W-:Y:S01]  /*07c0*/  UIADD3 URZ, UP0, UR5, UR8, URZ ;  /* 0x00000008053f7290 */ /* 0x000fe2000ff1e03f */
[----:B------:R-:W-:-:S03]  /*07d0*/  UMOV UR10, UR9 ;  /* 0x00000009000a7c82 */ /* 0x000fc60008000000 */
[----:B------:R-:W-:-:S12]  /*07e0*/  UIMAD.WIDE.U32.X UR4, UR12, UR15, UR10, UP0 ;  /* 0x0000000f0c0472a5 */ /* 0x000fd800080e040a */
.L_x_5:
[----:B------:R-:W-:Y:S01]  /*07f0*/  USHF.R.U64 UR42, UR4, UR13, UR5 ;  /* 0x0000000d042a7299 */ /* 0x000fe20008001205 */
[----:B------:R-:W1:Y:S01]  /*0800*/  LDC R8, c[0x0][0x618] ;  /* 0x00018600ff087b82 */ /* 0x000e620000000800 */
[----:B------:R-:W-:Y:S01]  /*0810*/  USHF.R.U32.HI UR4, URZ, UR13, UR5 ;  /* 0x0000000d3f047299 */ /* 0x000fe20008011605 */
[----:B------:R-:W-:Y:S01]  /*0820*/  I2FP.F32.U32 R0, R2 ;  /* 0x0000000200007245 */ /* 0x000fe20000201000 */
[----:B------:R-:W-:Y:S01]  /*0830*/  IMAD.MOV.U32 R4, RZ, RZ, R14 ;  /* 0x000000ffff047224 */ /* 0x000fe200078e000e */
[----:B------:R-:W-:Y:S01]  /*0840*/  ULDC UR5, c[0x0][0x150] ;  /* 0x0000540000057ab9 */ /* 0x000fe20000000800 */
[----:B------:R-:W-:Y:S01]  /*0850*/  IADD3 R7, P0, RZ, -UR42, RZ ;  /* 0x8000002aff077c10 */ /* 0x000fe2000ff1e0ff */
[----:B------:R-:W-:Y:S02]  /*0860*/  IMAD.MOV.U32 R5, RZ, RZ, R15 ;  /* 0x000000ffff057224 */ /* 0x000fe400078e000f */
[----:B------:R-:W-:Y:S01]  /*0870*/  FMUL R0, R0, UR5 ;  /* 0x0000000500007c20 */ /* 0x000fe20008400000 */
[----:B------:R-:W2:Y:S01]  /*0880*/  LDC.64 R20, c[0x0][0x640] ;  /* 0x00019000ff147b82 */ /* 0x000ea20000000a00 */
[----:B------:R-:W-:Y:S01]  /*0890*/  IMAD.X R9, RZ, RZ, ~UR4, P0 ;  /* 0x80000004ff097e24 */ /* 0x000fe200080e06ff */
[----:B------:R-:W-:Y:S01]  /*08a0*/  ULDC UR4, c[0x0][0x154] ;  /* 0x0000550000047ab9 */ /* 0x000fe20000000800 */
[----:B0-----:R-:W-:-:S02]  /*08b0*/  IMAD.WIDE.U32 R4, R7, R12, R4 ;  /* 0x0000000c07047225 */ /* 0x001fc400078e0004 */
[----:B------:R-:W0:Y:S02]  /*08c0*/  F2I.U32.TRUNC.NTZ R0, R0 ;  /* 0x0000000000007305 */ /* 0x000e24000020f000 */
[----:B------:R-:W-:Y:S01]  /*08d0*/  IMAD R6, R9, R12, RZ ;  /* 0x0000000c09067224 */ /* 0x000fe200078e02ff */
[----:B------:R-:W3:Y:S03]  /*08e0*/  LDC R3, c[0x0][0x144] ;  /* 0x00005100ff037b82 */ /* 0x000ee60000000800 */
[----:B------:R-:W-:-:S05]  /*08f0*/  IMAD R7, R7, R13, R6 ;  /* 0x0000000d07077224 */ /* 0x000fca00078e0206 */
[----:B------:R-:W4:Y:S01]  /*0900*/  LDC R14, c[0x0][0x608] ;  /* 0x00018200ff0e7b82 */ /* 0x000f220000000800 */
[----:B------:R-:W-:Y:S01]  /*0910*/  IADD3 R5, R5, R7, RZ ;  /* 0x0000000705057210 */ /* 0x000fe20007ffe0ff */
[----:B------:R-:W-:Y:S02]  /*0920*/  IMAD.MOV.U32 R7, RZ, RZ, -0x1 ;  /* 0xffffffffff077424 */ /* 0x000fe400078e00ff */
[----:B0-----:R-:W-:Y:S01]  /*0930*/  IMAD.MOV R6, RZ, RZ, -R0 ;  /* 0x000000ffff067224 */ /* 0x001fe200078e0a00 */
[--C-:B-1----:R-:W-:Y:S02]  /*0940*/  SHF.R.U64 R12, R4, R8, R5.reuse ;  /* 0x00000008040c7219 */ /* 0x102fe40000001205 */
[----:B------:R-:W-:Y:S01]  /*0950*/  I2FP.F32.U32 R4, R10 ;  /* 0x0000000a00047245 */ /* 0x000fe20000201000 */
[----:B------:R-:W0:Y:S01]  /*0960*/  LDC R18, c[0x0][0x658] ;  /* 0x00019600ff127b82 */ /* 0x000e220000000800 */
[----:B--2---:R-:W-:Y:S02]  /*0970*/  ISETP.NE.U32.AND P0, PT, R20, RZ, PT ;  /* 0x000000ff1400720c */ /* 0x004fe40003f05070 */
[----:B------:R-:W-:Y:S01]  /*0980*/  SHF.R.U32.HI R5, RZ, R8, R5 ;  /* 0x00000008ff057219 */ /* 0x000fe20000011605 */
[----:B------:R-:W-:Y:S01]  /*0990*/  FMUL R4, R4, UR4 ;  /* 0x0000000404047c20 */ /* 0x000fe20008400000 */
[----:B------:R-:W-:-:S03]  /*09a0*/  ISETP.NE.AND.EX P0, PT, R21, RZ, PT, P0 ;  /* 0x000000ff1500720c */ /* 0x000fc60003f05300 */
[----:B------:R-:W1:Y:S01]  /*09b0*/  LDC R13, c[0x0][0x148] ;  /* 0x00005200ff0d7b82 */ /* 0x000e620000000800 */
[----:B------:R2:W0:Y:S01]  /*09c0*/  F2I.U32.TRUNC.NTZ R11, R4 ;  /* 0x00000004000b7305 */ /* 0x000422000020f000 */
[----:B---3--:R-:W-:-:S06]  /*09d0*/  IMAD R0, R3, R6, R2 ;  /* 0x0000000603007224 */ /* 0x008fcc00078e0202 */
[----:B------:R-:W3:Y:S01]  /*09e0*/  LDC R16, c[0x0][0x600] ;  /* 0x00018000ff107b82 */ /* 0x000ee20000000800 */
[-CC-:B----4-:R-:W-:Y:S02]  /*09f0*/  SHF.R.U64 R24, R12, R14.reuse, R5.reuse ;  /* 0x0000000e0c187219 */ /* 0x190fe40000001205 */
[----:B------:R-:W-:Y:S01]  /*0a00*/  SHF.R.U32.HI R3, RZ, R14, R5 ;  /* 0x0000000eff037219 */ /* 0x000fe20000011605 */
[----:B------:R-:W-:-:S04]  /*0a10*/  IMAD.MOV.U32 R5, RZ, RZ, 0x1 ;  /* 0x00000001ff057424 */ /* 0x000fc800078e00ff */
[----:B------:R-:W4:Y:S01]  /*0a20*/  LDC R17, c[0x0][0x648] ;  /* 0x00019200ff117b82 */ /* 0x000f220000000800 */
[-C--:B0-----:R-:W-:Y:S02]  /*0a30*/  SHF.L.U32 R2, R7, R18.reuse, RZ ;  /* 0x0000001207027219 */ /* 0x081fe400000006ff */
[--C-:B------:R-:W-:Y:S02]  /*0a40*/  SHF.R.U64 R14, R24, R18, R3.reuse ;  /* 0x00000012180e7219 */ /* 0x100fe40000001203 */
[----:B------:R-:W-:Y:S02]  /*0a50*/  LOP3.LUT R9, RZ, R2, RZ, 0x33, !PT ;  /* 0x00000002ff097212 */ /* 0x000fe400078e33ff */
[-C--:B------:R-:W-:Y:S01]  /*0a60*/  SHF.R.U32.HI R3, RZ, R18.reuse, R3 ;  /* 0x00000012ff037219 */ /* 0x080fe20000011603 */
[----:B------:R-:W0:Y:S01]  /*0a70*/  LDC R19, c[0x0][0x638] ;  /* 0x00018e00ff137b82 */ /* 0x000e220000000800 */
[----:B------:R-:W-:Y:S01]  /*0a80*/  SHF.L.U32 R8, R5, R18, RZ ;  /* 0x0000001205087219 */ /* 0x000fe200000006ff */
[----:B------:R-:W-:-:S06]  /*0a90*/  IMAD.MOV.U32 R2, RZ, RZ, R14 ;  /* 0x000000ffff027224 */ /* 0x000fcc00078e000e */
[----:B------:R-:W0:Y:S01]  /*0aa0*/  LDC R22, c[0x0][0x610] ;  /* 0x00018400ff167b82 */ /* 0x000e220000000800 */
[----:B-12---:R-:W-:Y:S05]  /*0ab0*/  @!P0 BRA `(.L_x_6) ;  /* 0x0000000000288947 */ /* 0x006fea0003800000 */
[----:B------:R-:W1:Y:S02]  /*0ac0*/  LDC R7, c[0x0][0x64c] ;  /* 0x00019300ff077b82 */ /* 0x000e640000000800 */
[----:B-1----:R-:W-:-:S04]  /*0ad0*/  IADD3 R7, P0, R14, R7, RZ ;  /* 0x000000070e077210 */ /* 0x002fc80007f1e0ff */
[----:B------:R-:W-:-:S05]  /*0ae0*/  IADD3.X R15, RZ, R3, RZ, P0, !PT ;  /* 0x00000003ff0f7210 */ /* 0x000fca00007fe4ff */
[----:B------:R-:W-:-:S04]  /*0af0*/  IMAD.WIDE.U32 R2, R15, R20, RZ ;  /* 0x000000140f027225 */ /* 0x000fc800078e00ff */
[----:B------:R-:W-:-:S04]  /*0b00*/  IMAD.WIDE.U32 R4, P0, R7, R21, R2 ;  /* 0x0000001507047225 */ /* 0x000fc80007800002 */
[----:B------:R-:W-:-:S04]  /*0b10*/  IMAD.WIDE.U32 R2, R7, R20, RZ ;  /* 0x0000001407027225 */ /* 0x000fc800078e00ff */
[----:B------:R-:W-:Y:S01]  /*0b20*/  IMAD.X R7, RZ, RZ, RZ, P0 ;  /* 0x000000ffff077224 */ /* 0x000fe200000e06ff */
[----:B------:R-:W-:Y:S01]  /*0b30*/  IADD3 RZ, P0, R3, R4, RZ ;  /* 0x0000000403ff7210 */ /* 0x000fe20007f1e0ff */
[----:B------:R-:W-:-:S04]  /*0b40*/  IMAD.MOV.U32 R6, RZ, RZ, R5 ;  /* 0x000000ffff067224 */ /* 0x000fc800078e0005 */
[----:B------:R-:W-:-:S08]  /*0b50*/  IMAD.WIDE.U32.X R2, R15, R21, R6, P0 ;  /* 0x000000150f027225 */ /* 0x000fd000000e0406 */
.L_x_6:
[----:B----4-:R-:W-:Y:S01]  /*0b60*/  SHF.R.U64 R2, R2, R17, R3 ;  /* 0x0000001102027219 */ /* 0x010fe20000001203 */
[----:B---3--:R-:W-:Y:S01]  /*0b70*/  VIADD R3, R16, 0xffffffff ;  /* 0xffffffff10037836 */ /* 0x008fe20000000000 */
[----:B------:R-:W-:Y:S01]  /*0b80*/  LOP3.LUT R9, R24, R9, RZ, 0xc0, !PT ;  /* 0x0000000918097212 */ /* 0x000fe200078ec0ff */
[----:B------:R-:W-:Y:S01]  /*0b90*/  IMAD.MOV R11, RZ, RZ, -R11 ;  /* 0x000000ffff0b7224 */ /* 0x000fe200078e0a0b */
[----:B------:R-:W-:Y:S02]  /*0ba0*/  IADD3 R4, -R2, RZ, RZ ;  /* 0x000000ff02047210 */ /* 0x000fe40007ffe1ff */
[----:B------:R-:W-:Y:S01]  /*0bb0*/  LOP3.LUT R12, R12, R3, RZ, 0xc0, !PT ;  /* 0x000000030c0c7212 */ /* 0x000fe200078ec0ff */
[----:B------:R-:W-:Y:S02]  /*0bc0*/  @P4 IMAD R0, R13, R11, R10 ;  /* 0x0000000b0d004224 */ /* 0x000fe400078e020a */
[----:B------:R-:W-:Y:S02]  /*0bd0*/  IMAD R9, R8, R2, R9 ;  /* 0x0000000208097224 */ /* 0x000fe400078e0209 */
[----:B0-----:R-:W-:-:S02]  /*0be0*/  IMAD R3, R4, R19, R14 ;  /* 0x0000001304037224 */ /* 0x001fc400078e020e */
[----:B------:R-:W-:Y:S02]  /*0bf0*/  IMAD R2, R9, R22, R0 ;  /* 0x0000001609027224 */ /* 0x000fe400078e0200 */
[----:B------:R-:W-:Y:S02]  /*0c00*/  IMAD R3, R3, R16, R12 ;  /* 0x0000001003037224 */ /* 0x000fe400078e020c */
[----:B------:R-:W-:-:S03]  /*0c10*/  IMAD.MOV.U32 R0, RZ, RZ, 0x1 ;  /* 0x00000001ff007424 */ /* 0x000fc600078e00ff */
[----:B------:R-:W-:Y:S02]  /*0c20*/  SEL R4, R3, R2, !P4 ;  /* 0x0000000203047207 */ /* 0x000fe40006000000 */
[----:B------:R-:W-:-:S03]  /*0c30*/  SEL R2, R2, R3, !P4 ;  /* 0x0000000302027207 */ /* 0x000fc60006000000 */
[----:B------:R0:W-:Y:S04]  /*0c40*/  STL [R1+0x378], R4 ;  /* 0x0003780401007387 */ /* 0x0001e80000100800 */
[----:B------:R0:W-:Y:S02]  /*0c50*/  STL [R1+0x37c], R2 ;  /* 0x00037c0201007387 */ /* 0x0001e40000100800 */
.L_x_4:
[----:B------:R-:W-:-:S08]  /*0c60*/  NOP ;  /* 0x0000000000007918 */ /* 0x000fd00000000000 */
[----:B------:R-:W1:Y:S02]  /*0c70*/  USETMAXREG.TRY_ALLOC.CTAPOOL UP0, 0xe8 ;  /* 0x000000e8000079c8 */ /* 0x000e640008000600 */
[----:B-1----:R-:W-:-:S13]  /*0c80*/  PLOP3.LUT P0, PT, PT, PT, UP0, 0x80, 0x0 ;  /* 0x000000000000781c */ /* 0x002fda0003f0f008 */
[----:B------:R-:W-:Y:S05]  /*0c90*/  @!P0 BRA `(.L_x_4) ;  /* 0xfffffffc00f08947 */ /* 0x000fea000383ffff */
[----:B------:R-:W-:Y:S01]  /*0ca0*/  ULDC.64 UR4, c[0x0][0x598] ;  /* 0x0001660000047ab9 */ /* 0x000fe20000000a00 */
[----:B------:R-:W-:Y:S01]  /*0cb0*/  ULDC.64 UR48, c[0x0][0x208] ;  /* 0x0000820000307ab9 */ /* 0x000fe20000000a00 */
[----:B------:R-:W-:-:S04]  /*0cc0*/  ISETP.NE.U32.AND P0, PT, RZ, UR4, PT ;  /* 0x00000004ff007c0c */ /* 0x000fc8000bf05070 */
[----:B------:R-:W-:-:S13]  /*0cd0*/  ISETP.NE.AND.EX P0, PT, RZ, UR5, PT, P0 ;  /* 0x00000005ff007c0c */ /* 0x000fda000bf05300 */
[----:B------:R-:W-:Y:S05]  /*0ce0*/  @!P0 BRA `(.L_x_7) ;  /* 0x0000000000208947 */ /* 0x000fea0003800000 */
[----:B0-----:R-:W0:Y:S02]  /*0cf0*/  LDC.64 R2, c[0x0][0x598] ;  /* 0x00016600ff027b82 */ /* 0x001e240000000a00 */
[----:B0-----:R-:W2:Y:S02]  /*0d00*/  LDG.E.64 R2, desc[UR48][R2.64] ;  /* 0x0000003002027981 */ /* 0x001ea4000c1e1b00 */
[----:B--2---:R-:W-:-:S04]  /*0d10*/  ISETP.NE.U32.AND P0, PT, R2, RZ, PT ;  /* 0x000000ff0200720c */ /* 0x004fc80003f05070 */
[----:B------:R-:W-:-:S13]  /*0d20*/  ISETP.NE.AND.EX P0, PT, R3, RZ, PT, P0 ;  /* 0x000000ff0300720c */ /* 0x000fda0003f05300 */
[----:B------:R-:W-:Y:S05]  /*0d30*/  @!P0 BRA `(.L_x_7) ;  /* 0x00000000000c8947 */ /* 0x000fea0003800000 */
[----:B------:R-:W2:Y:S02]  /*0d40*/  LD.E R2, desc[UR48][R2.64] ;  /* 0x0000003002027980 */ /* 0x000ea4000c101900 */
[----:B--2---:R-:W-:Y:S01]  /*0d50*/  R2UR UR41, R2 ;  /* 0x00000000022972ca */ /* 0x004fe200000e0000 */
[----:B------:R-:W-:-:S14]  /*0d60*/  BRA `(.L_x_8) ;  /* 0x0000000000247947 */ /* 0x000fdc0003800000 */
.L_x_7:
[----:B------:R-:W-:Y:S02]  /*0d70*/  ULDC.64 UR4, c[0x0][0x588] ;  /* 0x0001620000047ab9 */ /* 0x000fe40000000a00 */
[----:B------:R-:W-:-:S04]  /*0d80*/  ISETP.NE.U32.AND P0, PT, RZ, UR4, PT ;  /* 0x00000004ff007c0c */ /* 0x000fc8000bf05070 */
[----:B------:R-:W-:-:S13]  /*0d90*/  ISETP.NE.AND.EX P0, PT, RZ, UR5, PT, P0 ;  /* 0x00000005ff007c0c */ /* 0x000fda000bf05300 */
[----:B------:R-:W-:Y:S05]  /*0da0*/  @!P0 BRA `(.L_x_9) ;  /* 0x0000000000108947 */ /* 0x000fea0003800000 */
[----:B0-----:R-:W0:Y:S02]  /*0db0*/  LDC.64 R2, c[0x0][0x588] ;  /* 0x00016200ff027b82 */ /* 0x001e240000000a00 */
[----:B0-----:R-:W2:Y:S02]  /*0dc0*/  LDG.E R2, desc[UR48][R2.64] ;  /* 0x0000003002027981 */ /* 0x001ea4000c1e1900 */
[----:B--2---:R-:W-:Y:S01]  /*0dd0*/  R2UR UR41, R2 ;  /* 0x00000000022972ca */ /* 0x004fe200000e0000 */
[----:B------:R-:W-:-:S14]  /*0de0*/  BRA `(.L_x_8) ;  /* 0x0000000000047947 */ /* 0x000fdc0003800000 */
.L_x_9:
[----:B------:R-:W-:-:S05]  /*0df0*/  ULDC UR41, c[0x0][0x580] ;  /* 0x0001600000297ab9 */ /* 0x000fca0000000800 */
.L_x_8:
[----:B------:R-:W-:Y:S02]  /*0e00*/  ULDC.64 UR4, c[0x0][0x5a0] ;  /* 0x0001680000047ab9 */ /* 0x000fe40000000a00 */
        /* <DEDUP_REMOVED lines=11> */
.L_x_10:
        /* <DEDUP_REMOVED lines=8> */
.L_x_12:
[----:B------:R-:W-:-:S05]  /*0f40*/  ULDC UR40, c[0x0][0x584] ;  /* 0x0001610000287ab9 */ /* 0x000fca0000000800 */
.L_x_11:
[----:B------:R-:W-:-:S13]  /*0f50*/  LOP3.LUT P0, RZ, R0, 0xff, RZ, 0xc0, !PT ;  /* 0x000000ff00ff7812 */ /* 0x000fda000780c0ff */
[----:B------:R-:W-:Y:S05]  /*0f60*/  @!P0 EXIT ;  /* 0x000000000000894d */ /* 0x000fea0003800000 */
[----:B------:R-:W-:Y:S01]  /*0f70*/  ULDC UR4, c[0x0][0x28c] ;  /* 0x0000a30000047ab9 */ /* 0x000fe20000000800 */
[----:B------:R-:W-:Y:S02]  /*0f80*/  ULOP3.LUT UR8, UR7, 0x1, URZ, 0xfc, !UPT ;  /* 0x0000000107087892 */ /* 0x000fe4000f8efc3f */
[----:B------:R-:W-:-:S04]  /*0f90*/  UIADD3 UR4, UR4, 0xff, URZ ;  /* 0x000000ff04047890 */ /* 0x000fc8000fffe03f */
[----:B------:R-:W-:-:S04]  /*0fa0*/  USHF.R.S32.HI UR5, URZ, 0x1f, UR4 ;  /* 0x0000001f3f057899 */ /* 0x000fc80008011404 */
[----:B------:R-:W-:-:S03]  /*0fb0*/  ULEA.HI UR5, UR5, UR4, URZ, 0x8 ;  /* 0x0000000405057291 */ /* 0x000fc6000f8f403f */
[----:B------:R-:W-:Y:S01]  /*0fc0*/  UMOV UR4, URZ ;  /* 0x0000003f00047c82 */ /* 0x000fe20008000000 */
[----:B------:R-:W-:-:S03]  /*0fd0*/  USHF.R.S32.HI UR11, URZ, 0x8, UR5 ;  /* 0x000000083f0b7899 */ /* 0x000fc60008011405 */
[----:B------:R-:W-:-:S09]  /*0fe0*/  UMOV UR5, URZ ;  /* 0x0000003f00057c82 */ /* 0x000fd20008000000 */
.L_x_485:
[----:B------:R-:W-:Y:S01]  /*0ff0*/  STL [R1+0x36c], RZ ;  /* 0x00036cff01007387 */ /* 0x000fe20000100800 */
[----:B-1----:R-:W1:Y:S01]  /*1000*/  S2UR UR16, SR_CgaCtaId ;  /* 0x00000000001079c3 */ /* 0x002e620000008800 */
[----:B------:R-:W-:Y:S01]  /*1010*/  UMOV UR15, 0x400 ;  /* 0x00000400000f7882 */ /* 0x000fe20000000000 */
[----:B------:R-:W-:Y:S01]  /*1020*/  UMOV UR6, URZ ;  /* 0x0000003f00067c82 */ /* 0x000fe20008000000 */
[----:B------:R-:W-:Y:S01]  /*1030*/  STL [R1+0x368], RZ ;  /* 0x000368ff01007387 */ /* 0x000fe20000100800 */
[----:B------:R-:W-:Y:S01]  /*1040*/  UMOV UR12, URZ ;  /* 0x0000003f000c7c82 */ /* 0x000fe20008000000 */
[----:B------:R-:W-:Y:S01]  /*1050*/  UMOV UR13, URZ ;  /* 0x0000003f000d7c82 */ /* 0x000fe20008000000 */
[----:B------:R-:W-:Y:S01]  /*1060*/  UMOV UR47, UR5 ;  /* 0x00000005002f7c82 */ /* 0x000fe20008000000 */
[----:B------:R-:W-:Y:S01]  /*1070*/  STL [R1+0x364], RZ ;  /* 0x000364ff01007387 */ /* 0x000fe20000100800 */
[----:B0-2---:R-:W0:Y:S01]  /*1080*/  LDC R2, c[0x0][0x28c] ;  /* 0x0000a300ff027b82 */ /* 0x005e220000000800 */
[----:B------:R-:W-:Y:S01]  /*1090*/  UMOV UR46, UR4 ;  /* 0x00000004002e7c82 */ /* 0x000fe20008000000 */
[----:B------:R-:W-:Y:S01]  /*10a0*/  CS2R R228, SRZ ;  /* 0x0000000000e47805 */ /* 0x000fe2000001ff00 */
[----:B------:R-:W-:Y:S01]  /*10b0*/  STL [R1+0x360], RZ ;  /* 0x000360ff01007387 */ /* 0x000fe20000100800 */
[----:B------:R-:W-:-:S02]  /*10c0*/  CS2R R226, SRZ ;  /* 0x0000000000e27805 */ /* 0x000fc4000001ff00 */
[----:B------:R-:W-:Y:S02]  /*10d0*/  CS2R R224, SRZ ;  /* 0x0000000000e07805 */ /* 0x000fe4000001ff00 */
[----:B------:R-:W-:Y:S01]  /*10e0*/  CS2R R222, SRZ ;  /* 0x0000000000de7805 */ /* 0x000fe2000001ff00 */
[----:B------:R-:W-:Y:S01]  /*10f0*/  STL [R1+0x35c], RZ ;  /* 0x00035cff01007387 */ /* 0x000fe20000100800 */
[----:B------:R-:W-:Y:S02]  /*1100*/  CS2R R220, SRZ ;  /* 0x0000000000dc7805 */ /* 0x000fe4000001ff00 */
[----:B------:R-:W-:Y:S02]  /*1110*/  CS2R R218, SRZ ;  /* 0x0000000000da7805 */ /* 0x000fe4000001ff00 */
        /* <DEDUP_REMOVED lines=12> */
[----:B---34-:R-:W-:Y:S01]  /*11e0*/  CS2R R6, SRZ ;  /* 0x0000000000067805 */ /* 0x018fe2000001ff00 */
[----:B------:R-:W-:Y:S01]  /*11f0*/  STL [R1+0x34c], RZ ;  /* 0x00034cff01007387 */ /* 0x000fe20000100800 */
[----:B0-----:R-:W-:Y:S02]  /*1200*/  ISETP.GE.AND P0, PT, R2, 0x1, PT ;  /* 0x000000010200780c */ /* 0x001fe40003f06270 */
[----:B------:R-:W-:Y:S01]  /*1210*/  CS2R R2, SRZ ;  /* 0x0000000000027805 */ /* 0x000fe2000001ff00 */
[----:B------:R-:W-:Y:S01]  /*1220*/  IMAD.MOV.U32 R4, RZ, RZ, RZ ;  /* 0x000000ffff047224 */ /* 0x000fe200078e00ff */
[----:B------:R-:W-:Y:S01]  /*1230*/  STL [R1+0x348], RZ ;  /* 0x000348ff01007387 */ /* 0x000fe20000100800 */
[----:B------:R-:W-:Y:S02]  /*1240*/  CS2R R200, SRZ ;  /* 0x0000000000c87805 */ /* 0x000fe4000001ff00 */
[----:B------:R-:W-:-:S02]  /*1250*/  CS2R R202, SRZ ;  /* 0x0000000000ca7805 */ /* 0x000fc4000001ff00 */
[----:B------:R-:W-:Y:S01]  /*1260*/  CS2R R204, SRZ ;  /* 0x0000000000cc7805 */ /* 0x000fe2000001ff00 */
[----:B------:R-:W-:Y:S01]  /*1270*/  STL [R1+0x344], RZ ;  /* 0x000344ff01007387 */ /* 0x000fe20000100800 */
[----:B------:R-:W-:Y:S02]  /*1280*/  CS2R R206, SRZ ;  /* 0x0000000000ce7805 */ /* 0x000fe4000001ff00 */
[----:B------:R-:W-:Y:S02]  /*1290*/  CS2R R208, SRZ ;  /* 0x0000000000d07805 */ /* 0x000fe4000001ff00 */
[----:B------:R-:W-:Y:S01]  /*12a0*/  CS2R R210, SRZ ;  /* 0x0000000000d27805 */ /* 0x000fe2000001ff00 */
        /* <DEDUP_REMOVED lines=120> */
[----:B------:R-:W-:Y:S04]  /*1a30*/  STL [R1+0x2c8], RZ ;  /* 0x0002c8ff01007387 */ /* 0x000fe80000100800 */
        /* <DEDUP_REMOVED lines=90> */
[----:B------:R-:W-:Y:S01]  /*1fe0*/  STL [R1+0x15c], RZ ;  /* 0x00015cff01007387 */ /* 0x000fe20000100800 */
[----:B------:R-:W0:Y:S03]  /*1ff0*/  S2R R0, SR_TID.X ;  /* 0x0000000000007919 */ /* 0x000e260000002100 */
        /* <DEDUP_REMOVED lines=8> */
[----:B0-----:R-:W-:-:S03]  /*2080*/  LOP3.LUT R0, R0, 0x80, RZ, 0xc0, !PT ;  /* 0x0000008000007812 */ /* 0x001fc600078ec0ff */
[----:B------:R-:W-:Y:S01]  /*2090*/  STL [R1+0x138], RZ ;  /* 0x000138ff01007387 */ /* 0x000fe20000100800 */
[----:B------:R-:W-:-:S03]  /*20a0*/  SHF.R.U32.HI R0, RZ, 0x7, R0 ;  /* 0x00000007ff007819 */ /* 0x000fc60000011600 */
        /* <DEDUP_REMOVED lines=33> */
[----:B------:R-:W0:Y:S04]  /*22c0*/  SHFL.IDX PT, R0, R0, RZ, 0x1f ;  /* 0x00001fff00007589 */ /* 0x000e2800000e0000 */
[----:B------:R2:W-:Y:S04]  /*22d0*/  STL [R1+0xb0], RZ ;  /* 0x0000b0ff01007387 */ /* 0x0005e80000100800 */
[----:B------:R2:W-:Y:S04]  /*22e0*/  STL [R1+0xac], RZ ;  /* 0x0000acff01007387 */ /* 0x0005e80000100800 */
[----:B------:R2:W-:Y:S04]  /*22f0*/  STL [R1+0xa8], RZ ;  /* 0x0000a8ff01007387 */ /* 0x0005e80000100800 */
[----:B------:R2:W-:Y:S04]  /*2300*/  STL [R1+0xa4], RZ ;  /* 0x0000a4ff01007387 */ /* 0x0005e80000100800 */
[----:B------:R2:W-:Y:S04]  /*2310*/  STL [R1+0xa0], RZ ;  /* 0x0000a0ff01007387 */ /* 0x0005e80000100800 */
[----:B------:R2:W-:Y:S01]  /*2320*/  STL [R1+0x9c], RZ ;  /* 0x00009cff01007387 */ /* 0x0005e20000100800 */
[----:B0-----:R-:W-:Y:S01]  /*2330*/  R2UR UR10, R0 ;  /* 0x00000000000a72ca */ /* 0x001fe200000e0000 */
[----:B------:R-:W-:-:S02]  /*2340*/  IMAD.MOV.U32 R0, RZ, RZ, RZ ;  /* 0x000000ffff007224 */ /* 0x000fc400078e00ff */
[----:B------:R2:W-:Y:S04]  /*2350*/  STL [R1+0x98], RZ ;  /* 0x000098ff01007387 */ /* 0x0005e80000100800 */
[----:B------:R2:W-:Y:S04]  /*2360*/  STL [R1+0x94], RZ ;  /* 0x000094ff01007387 */ /* 0x0005e80000100800 */
[----:B------:R2:W-:Y:S02]  /*2370*/  STL [R1+0x90], RZ ;  /* 0x000090ff01007387 */ /* 0x0005e40000100800 */
[----:B------:R-:W-:-:S02]  /*2380*/  ULEA.HI UR9, UR10, UR10, URZ, 0x1 ;  /* 0x0000000a0a097291 */ /* 0x000fc4000f8f083f */
[----:B------:R2:W-:Y:S02]  /*2390*/  STL [R1+0x8c], RZ ;  /* 0x00008cff01007387 */ /* 0x0005e40000100800 */
[----:B------:R-:W-:Y:S02]  /*23a0*/  ULOP3.LUT UR14, UR9, 0x7fffe, URZ, 0xc0, !UPT ;  /* 0x0007fffe090e7892 */ /* 0x000fe4000f8ec03f */
[----:B------:R2:W-:Y:S01]  /*23b0*/  STL [R1+0x88], RZ ;  /* 0x000088ff01007387 */ /* 0x0005e20000100800 */
[----:B-1----:R-:W-:Y:S02]  /*23c0*/  ULEA UR9, UR16, UR15, 0x18 ;  /* 0x0000000f10097291 */ /* 0x002fe4000f8ec03f */
[----:B------:R-:W-:Y:S01]  /*23d0*/  UIADD3 UR14, UR10, -UR14, URZ ;  /* 0x8000000e0a0e7290 */ /* 0x000fe2000fffe03f */
[----:B------:R2:W-:Y:S03]  /*23e0*/  STL [R1+0x84], RZ ;  /* 0x000084ff01007387 */ /* 0x0005e60000100800 */
[----:B------:R-:W-:Y:S01]  /*23f0*/  ULEA UR14, UR14, UR9, 0xd ;  /* 0x000000090e0e7291 */ /* 0x000fe2000f8e683f */
[----:B------:R2:W-:Y:S03]  /*2400*/  STL [R1+0x80], RZ ;  /* 0x000080ff01007387 */ /* 0x0005e60000100800 */
[----:B------:R-:W-:Y:S01]  /*2410*/  UIADD3 UR14, UR14, 0x100, URZ ;  /* 0x000001000e0e7890 */ /* 0x000fe2000fffe03f */
[----:B------:R2:W-:Y:S03]  /*2420*/  STL [R1+0x40], RZ ;  /* 0x000040ff01007387 */ /* 0x0005e60000100800 */
[----:B------:R-:W-:Y:S01]  /*2430*/  USHF.R.U32.HI UR10, URZ, 0x4, UR14 ;  /* 0x000000043f0a7899 */ /* 0x000fe2000801160e */
[----:B------:R2:W-:Y:S03]  /*2440*/  STL [R1+0x44], RZ ;  /* 0x000044ff01007387 */ /* 0x0005e60000100800 */
[----:B------:R-:W-:Y:S01]  /*2450*/  ULOP3.LUT UR10, UR10, 0x3fff, URZ, 0xc0, !UPT ;  /* 0x00003fff0a0a7892 */ /* 0x000fe2000f8ec03f */
[----:B------:R2:W-:Y:S04]  /*2460*/  STL [R1+0x48], RZ ;  /* 0x000048ff01007387 */ /* 0x0005e80000100800 */
        /* <DEDUP_REMOVED lines=13> */
[----:B------:R2:W-:Y:S04]  /*2540*/  STL [R1], RZ ;  /* 0x000000ff01007387 */ /* 0x0005e80000100800 */
        /* <DEDUP_REMOVED lines=14> */
[----:B------:R2:W-:Y:S01]  /*2630*/  STL [R1+0x3c], RZ ;  /* 0x00003cff01007387 */ /* 0x0005e20000100800 */
[----:B------:R-:W-:Y:S05]  /*2640*/  @!P0 BRA `(.L_x_13) ;  /* 0x00000064004c8947 */ /* 0x000fea0003800000 */
[----:B------:R-:W-:-:S06]  /*2650*/  UISETP.NE.AND UP0, UPT, UR8, 0x3, UPT ;  /* 0x000000030800788c */ /* 0x000fcc000bf05270 */
[----:B------:R-:W-:-:S13]  /*2660*/  PLOP3.LUT P1, PT, PT, PT, UP0, 0x80, 0x0 ;  /* 0x000000000000781c */ /* 0x000fda0003f2f008 */
[----:B------:R-:W-:Y:S05]  /*2670*/  @!P1 BRA `(.L_x_14) ;  /* 0x0000000000049947 */ /* 0x000fea0003800000 */
[----:B------:R-:W-:Y:S01]  /*2680*/  BPT.TRAP 0x1 ;  /* 0x000000040000795c */ /* 0x000fe20000300000 */
.L_x_14:
[----:B------:R-:W-:Y:S01]  /*2690*/  ULEA UR12, UR5, UR9, 0x3 ;  /* 0x00000009050c7291 */ /* 0x000fe2000f8e183f */
[----:B------:R-:W-:-:S05]  /*26a0*/  IMAD.U32 R0, RZ, RZ, UR4 ;  /* 0x00000004ff007e24 */ /* 0x000fca000f8e00ff */
[----:B------:R-:W-:-:S04]  /*26b0*/  SHF.L.U32 R0, R0, 0x1f, RZ ;  /* 0x0000001f00007819 */ /* 0x000fc800000006ff */
[----:B------:R0:W1:Y:S01]  /*26c0*/  SYNCS.PHASECHK.TRANS64.TRYWAIT P0, [UR12], R0 ;  /* 0x00000000ff0075a7 */ /* 0x000062000800014c */
[----:B------:R-:W-:Y:S05]  /*26d0*/  @!P1 BRA `(.L_x_15) ;  /* 0x0000000000049947 */ /* 0x000fea0003800000 */
[----:B------:R-:W-:Y:S01]  /*26e0*/  BPT.TRAP 0x1 ;  /* 0x000000040000795c */ /* 0x000fe20000300000 */
.L_x_15:
[----:B------:R3:W-:Y:S01]  /*26f0*/  STL [R1+0x36c], RZ ;  /* 0x00036cff01007387 */ /* 0x0007e20000100800 */
[----:B------:R-:W-:Y:S01]  /*2700*/  UMOV UR6, 0x8 ;  /* 0x0000000800067882 */ /* 0x000fe20000000000 */
[----:B-1----:R-:W-:Y:S05]  /*2710*/  @P0 BRA `(.L_x_16) ;  /* 0x0000000000080947 */ /* 0x002fea0003800000 */
[----:B------:R-:W1:Y:S02]  /*2720*/  SYNCS.PHASECHK.TRANS64.TRYWAIT P0, [UR12], R0 ;  /* 0x00000000ff0075a7 */ /* 0x000e64000800014c */
[----:B-1----:R-:W-:Y:S05]  /*2730*/  @!P0 BRA `(.L_x_17) ;  /* 0x0000024000008947 */ /* 0x002fea0003800000 */
.L_x_16:
[----:B------:R-:W-:Y:S01]  /*2740*/  UIADD3 UR12, UR9, 0x18100, URZ ;  /* 0x00018100090c7890 */ /* 0x000fe2000fffe03f */
[----:B------:R-:W-:Y:S01]  /*2750*/  WARPGROUP.ARRIVE ;  /* 0x00000000000079c5 */ /* 0x000fe20000000000 */
[----:B------:R-:W-:Y:S01]  /*2760*/  ULOP3.LUT UR43, UR10, 0x10000, URZ, 0xfc, !UPT ;  /* 0x000100000a2b7892 */ /* 0x000fe2000f8efc3f */
[----:B------:R-:W-:Y:S01]  /*2770*/  STL [R1+0x368], RZ ;  /* 0x000368ff01007387 */ /* 0x000fe20000100800 */
[----:B------:R-:W-:Y:S02]  /*2780*/  USHF.R.U32.HI UR12, URZ, 0x4, UR12 ;  /* 0x000000043f0c7899 */ /* 0x000fe4000801160c */
[----:B------:R-:W-:Y:S01]  /*2790*/  UIMAD UR43, UR5, 0xc00, UR43 ;  /* 0x00000c00052b78a4 */ /* 0x000fe2000f8e022b */
[----:B------:R-:W-:Y:S01]  /*27a0*/  STL [R1+0x364], RZ ;  /* 0x000364ff01007387 */ /* 0x000fe20000100800 */
[----:B------:R-:W-:Y:S01]  /*27b0*/  ULOP3.LUT UR12, UR12, 0x3fff, URZ, 0xc0, !UPT ;  /* 0x00003fff0c0c7892 */ /* 0x000fe2000f8ec03f */
[----:B------:R-:W-:Y:S01]  /*27c0*/  UMOV UR13, 0x40000040 ;  /* 0x40000040000d7882 */ /* 0x000fe20000000000 */
[----:B------:R-:W-:-:S02]  /*27d0*/  UMOV UR15, 0x40000040 ;  /* 0x40000040000f7882 */ /* 0x000fc40000000000 */
[----:B------:R-:W-:Y:S01]  /*27e0*/  ULOP3.LUT UR12, UR12, 0x10000, URZ, 0xfc, !UPT ;  /* 0x000100000c0c7892 */ /* 0x000fe2000f8efc3f */
[----:B------:R-:W-:Y:S01]  /*27f0*/  STL [R1+0x360], RZ ;  /* 0x000360ff01007387 */ /* 0x000fe20000100800 */
[----:B------:R-:W-:Y:S01]  /*2800*/  UMOV UR17, UR13 ;  /* 0x0000000d00117c82 */ /* 0x000fe20008000000 */
[----:B------:R-:W-:Y:S01]  /*2810*/  UMOV UR19, 0x40000040 ;  /* 0x4000004000137882 */ /* 0x000fe20000000000 */
[----:B------:R-:W-:Y:S01]  /*2820*/  UIMAD UR44, UR5, 0xe00, UR12 ;  /* 0x00000e00052c78a4 */ /* 0x000fe2000f8e020c */
[----:B------:R-:W-:Y:S01]  /*2830*/  STL [R1+0x35c], RZ ;  /* 0x00035cff01007387 */ /* 0x000fe20000100800 */
[----:B------:R-:W-:Y:S01]  /*2840*/  UMOV UR21, UR13 ;  /* 0x0000000d00157c82 */ /* 0x000fe20008000000 */
[----:B------:R-:W-:Y:S01]  /*2850*/  UMOV UR12, UR43 ;  /* 0x0000002b000c7c82 */ /* 0x000fe20008000000 */
[----:B------:R-:W-:Y:S01]  /*2860*/  UIADD3 UR18, UR44, 0x100, URZ ;  /* 0x000001002c127890 */ /* 0x000fe2000fffe03f */
[----:B------:R-:W-:Y:S01]  /*2870*/  STL [R1+0x358], RZ ;  /* 0x000358ff01007387 */ /* 0x000fe20000100800 */
[----:B------:R-:W-:Y:S01]  /*2880*/  UMOV UR16, UR12 ;  /* 0x0000000c00107c82 */ /* 0x000fe20008000000 */
[----:B------:R-:W-:Y:S01]  /*2890*/  UMOV UR14, UR44 ;  /* 0x0000002c000e7c82 */ /* 0x000fe20008000000 */
[----:B------:R-:W-:Y:S01]  /*28a0*/  UIADD3 UR22, UR44, 0x200, URZ ;  /* 0x000002002c167890 */ /* 0x000fe2000fffe03f */
[----:B------:R-:W-:Y:S01]  /*28b0*/  QGMMA.64x32x32.F32.E4M3.E4M3 R20, gdesc[UR12], RZ, !UPT, gsb0 ;  /* 0x006000000c1479f3 */ /* 0x000fe2000c0008ff */
[----:B------:R-:W-:Y:S01]  /*28c0*/  UMOV UR20, UR12 ;  /* 0x0000000c00147c82 */ /* 0x000fe20008000000 */
[----:B------:R-:W-:Y:S01]  /*28d0*/  UMOV UR23, 0x40000040 ;  /* 0x4000004000177882 */ /* 0x000fe20000000000 */
[----:B------:R-:W-:Y:S01]  /*28e0*/  UIADD3 UR26, UR44, 0x300, URZ ;  /* 0x000003002c1a7890 */ /* 0x000fe2000fffe03f */
[----:B------:R-:W-:Y:S01]  /*28f0*/  STL [R1+0x354], RZ ;  /* 0x000354ff01007387 */ /* 0x000fe20000100800 */
[----:B------:R-:W-:Y:S01]  /*2900*/  UMOV UR24, UR12 ;  /* 0x0000000c00187c82 */ /* 0x000fe20008000000 */
        /* <DEDUP_REMOVED lines=27> */
[----:B------:R-:W-:-:S02]  /*2ac0*/  WARPGROUP.DEPBAR.LE gsb0, 0x0 ;  /* 0x00008000000079c5 */ /* 0x000fc40000010000 */
[----:B------:R-:W-:Y:S01]  /*2ad0*/  WARPGROUP.ARRIVE ;  /* 0x00000000000079c5 */ /* 0x000fe20000000000 */
[----:B------:R-:W-:Y:S01]  /*2ae0*/  IMAD.MOV.U32 R12, RZ, RZ, R24 ;  /* 0x000000ffff0c7224 */ /* 0x000fe200078e0018 */
[----:B------:R-:W-:Y:S01]  /*2af0*/  MOV R11, R25 ;  /* 0x00000019000b7202 */ /* 0x000fe20000000f00 */
[----:B------:R-:W-:Y:S01]  /*2b00*/  IMAD.MOV.U32 R10, RZ, RZ, R26 ;  /* 0x000000ffff0a7224 */ /* 0x000fe200078e001a */
[----:B------:R-:W-:Y:S01]  /*2b10*/  MOV R6, R30 ;  /* 0x0000001e00067202 */ /* 0x000fe20000000f00 */
[----:B------:R-:W-:Y:S01]  /*2b20*/  IMAD.MOV.U32 R9, RZ, RZ, R27 ;  /* 0x000000ffff097224 */ /* 0x000fe200078e001b */
[----:B------:R-:W-:Y:S01]  /*2b30*/  QGMMA.64x32x32.F32.E4M3.E4M3 R200, gdesc[UR16], RZ, !UPT, gsb0 ;  /* 0x0060000010c879f3 */ /* 0x000fe2000c0008ff */
[----:B------:R-:W-:Y:S01]  /*2b40*/  UIADD3 UR16, UR43, 0x400, URZ ;  /* 0x000004002b107890 */ /* 0x000fe2000fffe03f */
[----:B------:R-:W-:Y:S01]  /*2b50*/  IMAD.MOV.U32 R8, RZ, RZ, R28 ;  /* 0x000000ffff087224 */ /* 0x000fe200078e001c */
[----:B01----:R-:W-:Y:S01]  /*2b60*/  MOV R0, R35 ;  /* 0x0000002300007202 */ /* 0x003fe20000000f00 */
[----:B------:R-:W-:Y:S01]  /*2b70*/  IMAD.MOV.U32 R7, RZ, RZ, R29 ;  /* 0x000000ffff077224 */ /* 0x000fe200078e001d */
[----:B------:R-:W-:Y:S01]  /*2b80*/  STL [R1+0x31c], RZ ;  /* 0x00031cff01007387 */ /* 0x000fe20000100800 */
[----:B------:R-:W-:Y:S01]  /*2b90*/  IMAD.MOV.U32 R5, RZ, RZ, R31 ;  /* 0x000000ffff057224 */ /* 0x000fe200078e001f */
[----:B------:R-:W-:Y:S01]  /*2ba0*/  MOV R16, R20 ;  /* 0x0000001400107202 */ /* 0x000fe20000000f00 */
        /* <DEDUP_REMOVED lines=14> */
[----:B------:R-:W-:-:S02]  /*2c90*/  IMAD.MOV.U32 R218, RZ, RZ, R10 ;  /* 0x000000ffffda7224 */ /* 0x000fc400078e000a */
[----:B------:R-:W-:Y:S01]  /*2ca0*/  IMAD.MOV.U32 R219, RZ, RZ, R9 ;  /* 0x000000ffffdb7224 */ /* 0x000fe200078e0009 */
[----:B------:R-:W-:Y:S01]  /*2cb0*/  STL [R1+0x308], RZ ;  /* 0x000308ff01007387 */ /* 0x000fe20000100800 */
[----:B------:R-:W-:Y:S02]  /*2cc0*/  IMAD.MOV.U32 R220, RZ, RZ, R8 ;  /* 0x000000ffffdc7224 */ /* 0x000fe400078e0008 */
[----:B------:R-:W-:Y:S01]  /*2cd0*/  IMAD.MOV.U32 R222, RZ, RZ, R6 ;  /* 0x000000ffffde7224 */ /* 0x000fe200078e0006 */
[----:B------:R-:W-:Y:S01]  /*2ce0*/  STL [R1+0x304], RZ ;  /* 0x000304ff01007387 */ /* 0x000fe20000100800 */
[----:B------:R-:W-:Y:S02]  /*2cf0*/  IMAD.MOV.U32 R223, RZ, RZ, R5 ;  /* 0x000000ffffdf7224 */ /* 0x000fe400078e0005 */
[----:B------:R-:W-:Y:S01]  /*2d00*/  IMAD.MOV.U32 R224, RZ, RZ, R4 ;  /* 0x000000ffffe07224 */ /* 0x000fe200078e0004 */
[----:B------:R-:W-:Y:S01]  /*2d10*/  STL [R1+0x300], RZ ;  /* 0x000300ff01007387 */ /* 0x000fe20000100800 */
[----:B------:R-:W-:-:S02]  /*2d20*/  IMAD.MOV.U32 R225, RZ, RZ, R3 ;  /* 0x000000ffffe17224 */ /* 0x000fc400078e0003 */
[----:B------:R-:W-:Y:S01]  /*2d30*/  IMAD.MOV.U32 R227, RZ, RZ, R0 ;  /* 0x000000ffffe37224 */ /* 0x000fe200078e0000 */
        /* <DEDUP_REMOVED lines=8> */
[----:B------:R-:W-:Y:S04]  /*2dc0*/  STL [R1+0x2e4], RZ ;  /* 0x0002e4ff01007387 */ /* 0x000fe80000100800 */
[----:B------:R-:W-:Y:S01]  /*2dd0*/  STL [R1+0x2e0], RZ ;  /* 0x0002e0ff01007387 */ /* 0x000fe20000100800 */
[----:B------:R-:W-:Y:S03]  /*2de0*/  QGMMA.64x32x32.F32.E4M3.E4M3 R168, gdesc[UR20], RZ, !UPT, gsb0 ;  /* 0x0060000014a879f3 */ /* 0x000fe6000c0008ff */
        /* <DEDUP_REMOVED lines=79> */
[----:B------:R-:W-:Y:S01]  /*32e0*/  QGMMA.64x32x32.F32.E4M3.E4M3 R40, gdesc[UR36], RZ, !UPT, gsb0 ;  /* 0x00600000242879f3 */ /* 0x000fe2000c0008ff */
[----:B------:R-:W-:Y:S01]  /*32f0*/  UMOV UR36, UR16 ;  /* 0x0000001000247c82 */ /* 0x000fe20008000000 */
[----:B------:R-:W-:Y:S01]  /*3300*/  UMOV UR37, 0x40000040 ;  /* 0x4000004000257882 */ /* 0x000fe20000000000 */
[----:B------:R-:W-:Y:S01]  /*3310*/  UMOV UR32, UR36 ;  /* 0x0000002400207c82 */ /* 0x000fe20008000000 */
        /* <DEDUP_REMOVED lines=9> */
[----:B------:R-:W-:Y:S01]  /*33b0*/  STL [R1+0x1cc], RZ ;  /* 0x0001ccff01007387 */ /* 0x000fe20000100800 */
[----:B------:R-:W-:Y:S01]  /*33c0*/  UMOV UR12, UR36 ;  /* 0x00000024000c7c82 */ /* 0x000fe20008000000 */
[----:B------:R-:W-:-:S02]  /*33d0*/  UMOV UR13, UR37 ;  /* 0x00000025000d7c82 */ /* 0x000fc40008000000 */
        /* <DEDUP_REMOVED lines=27> */
[----:B------:R0:W-:Y:S04]  /*3590*/  STL.64 [R1+0x490], R214 ;  /* 0x000490d601007387 */ /* 0x0001e80000100a00 */
[----:B------:R1:W-:Y:S04]  /*35a0*/  STL.64 [R1+0x488], R212 ;  /* 0x000488d401007387 */ /* 0x0003e80000100a00 */
[----:B------:R-:W-:Y:S01]  /*35b0*/  STL [R1+0x168], RZ ;  /* 0x000168ff01007387 */ /* 0x000fe20000100800 */
[----:B0-----:R-:W-:Y:S01]  /*35c0*/  IMAD.MOV.U32 R214, RZ, RZ, R14 ;  /* 0x000000ffffd67224 */ /* 0x001fe200078e000e */
[----:B------:R-:W-:-:S02]  /*35d0*/  WARPGROUP.DEPBAR.LE gsb0, 0x0 ;  /* 0x00008000000079c5 */ /* 0x000fc40000010000 */
[----:B------:R-:W-:Y:S01]  /*35e0*/  WARPGROUP.ARRIVE ;  /* 0x00000000000079c5 */ /* 0x000fe20000000000 */
[----:B-1----:R-:W-:Y:S01]  /*35f0*/  IMAD.MOV.U32 R212, RZ, RZ, R16 ;  /* 0x000000ffffd47224 */ /* 0x002fe200078e0010 */
[----:B------:R-:W-:Y:S01]  /*3600*/  STL [R1+0x164], RZ ;  /* 0x000164ff01007387 */ /* 0x000fe20000100800 */
[----:B------:R-:W-:Y:S02]  /*3610*/  IMAD.MOV.U32 R213, RZ, RZ, R15 ;  /* 0x000000ffffd57224 */ /* 0x000fe400078e000f */
[----:B------:R-:W-:Y:S01]  /*3620*/  IMAD.MOV.U32 R215, RZ, RZ, R13 ;  /* 0x000000ffffd77224 */ /* 0x000fe200078e000d */
[----:B------:R-:W-:Y:S01]  /*3630*/  QGMMA.64x32x32.F32.E4M3.E4M3 R56, gdesc[UR32], RZ, !UPT, gsb0 ;  /* 0x00600000203879f3 */ /* 0x000fe2000c0008ff */
        /* <DEDUP_REMOVED lines=8> */
[----:B------:R-:W-:-:S06]  /*36c0*/  WARPGROUP.ARRIVE ;  /* 0x00000000000079c5 */ /* 0x000fcc0000000000 */
[----:B------:R-:W-:Y:S03]  /*36d0*/  QGMMA.64x32x32.F32.E4M3.E4M3 R88, gdesc[UR28], RZ, !UPT, gsb0 ;  /* 0x006000001c5879f3 */ /* 0x000fe6000c0008ff */
[----:B------:R-:W-:Y:S02]  /*36e0*/  WARPGROUP.DEPBAR.LE gsb0, 0x0 ;  /* 0x00008000000079c5 */ /* 0x000fe40000010000 */
[----:B------:R-:W-:-:S06]  /*36f0*/  WARPGROUP.ARRIVE ;  /* 0x00000000000079c5 */ /* 0x000fcc0000000000 */
[----:B------:R-:W-:Y:S03]  /*3700*/  QGMMA.64x32x32.F32.E4M3.E4M3 R120, gdesc[UR24], RZ, !UPT, gsb0 ;  /* 0x00600000187879f3 */ /* 0x000fe6000c0008ff */
[----:B------:R-:W-:Y:S02]  /*3710*/  WARPGROUP.DEPBAR.LE gsb0, 0x0 ;  /* 0x00008000000079c5 */ /* 0x000fe40000010000 */
[----:B------:R-:W-:-:S06]  /*3720*/  WARPGROUP.ARRIVE ;  /* 0x00000000000079c5 */ /* 0x000fcc0000000000 */
[----:B------:R-:W-:Y:S03]  /*3730*/  QGMMA.64x32x32.F32.E4M3.E4M3 R152, gdesc[UR20], RZ, !UPT, gsb0 ;  /* 0x00600000149879f3 */ /* 0x000fe6000c0008ff */
[----:B------:R-:W-:Y:S02]  /*3740*/  WARPGROUP.DEPBAR.LE gsb0, 0x0 ;  /* 0x00008000000079c5 */ /* 0x000fe40000010000 */
[----:B------:R-:W-:-:S06]  /*3750*/  WARPGROUP.ARRIVE ;  /* 0x00000000000079c5 */ /* 0x000fcc0000000000 */
[----:B------:R-:W-:Y:S01]  /*3760*/  QGMMA.64x32x32.F32.E4M3.E4M3 R184, gdesc[UR16], RZ, !UPT, gsb0 ;  /* 0x0060000010b879f3 */ /* 0x000fe2000c0008ff */
[----:B------:R-:W-:Y:S02]  /*3770*/  UIADD3 UR16, UR43, 0x2, URZ ;  /* 0x000000022b107890 */ /* 0x000fe4000fffe03f */
[----:B------:R-:W-:Y:S01]  /*3780*/  UIADD3 UR18, UR44, 0x102, URZ ;  /* 0x000001022c127890 */ /* 0x000fe2000fffe03f */
[----:B------:R-:W-:Y:S02]  /*3790*/  WARPGROUP.DEPBAR.LE gsb0, 0x0 ;  /* 0x00008000000079c5 */ /* 0x000fe40000010000 */
[----:B------:R-:W-:-:S06]  /*37a0*/  WARPGROUP.ARRIVE ;  /* 0x00000000000079c5 */ /* 0x000fcc0000000000 */
[----:B------:R-:W-:Y:S01]  /*37b0*/  QGMMA.64x32x32.F32.E4M3.E4M3 R4, gdesc[UR12], RZ, !UPT, gsb0 ;  /* 0x006000000c0479f3 */ /* 0x000fe2000c0008ff */
[----:B------:R-:W-:Y:S01]  /*37c0*/  UIADD3 UR14, UR44, 0x2, URZ ;  /* 0x000000022c0e7890 */ /* 0x000fe2000fffe03f */
[----:B------:R-:W-:Y:S01]  /*37d0*/  UMOV UR12, UR16 ;  /* 0x00000010000c7c82 */ /* 0x000fe20008000000 */
[----:B------:R-:W-:Y:S01]  /*37e0*/  UMOV UR13, 0x40000040 ;  /* 0x40000040000d7882 */ /* 0x000fe20000000000 */
[----:B------:R-:W-:Y:S01]  /*37f0*/  UMOV UR15, 0x40000040 ;  /* 0x40000040000f7882 */ /* 0x000fe20000000000 */
[----:B------:R-:W-:Y:S02]  /*3800*/  WARPGROUP.DEPBAR.LE gsb0, 0x0 ;  /* 0x00008000000079c5 */ /* 0x000fe40000010000 */
[----:B------:R-:W-:-:S06]  /*3810*/  WARPGROUP.ARRIVE ;  /* 0x00000000000079c5 */ /* 0x000fcc0000000000 */
[----:B------:R-:W-:Y:S03]  /*3820*/  QGMMA.64x32x32.F32.E4M3.E4M3 R212, gdesc[UR12], R212, gsb0 ;  /* 0x006000000cd479f3 */ /* 0x000fe600080008d4 */
[----:B------:R-:W-:Y:S02]  /*3830*/  WARPGROUP.DEPBAR.LE gsb0, 0x0 ;  /* 0x00008000000079c5 */ /* 0x000fe40000010000 */
[----:B------:R-:W-:Y:S04]  /*3840*/  STL.64 [R1+0x40], R212 ;  /* 0x000040d401007387 */ /* 0x000fe80000100a00 */
[----:B------:R0:W-:Y:S04]  /*3850*/  STL.64 [R1+0x48], R214 ;  /* 0x000048d601007387 */ /* 0x0001e80000100a00 */
[----:B------:R-:W-:Y:S04]  /*3860*/  STL.64 [R1+0x50], R216 ;  /* 0x000050d801007387 */ /* 0x000fe80000100a00 */
[----:B------:R-:W-:Y:S04]  /*3870*/  STL.64 [R1+0x58], R218 ;  /* 0x000058da01007387 */ /* 0x000fe80000100a00 */
[----:B------:R-:W-:Y:S04]  /*3880*/  STL.64 [R1+0x60], R220 ;  /* 0x000060dc01007387 */ /* 0x000fe80000100a00 */
[----:B------:R-:W-:Y:S04]  /*3890*/  STL.64 [R1+0x68], R222 ;  /* 0x000068de01007387 */ /* 0x000fe80000100a00 */
[----:B------:R-:W-:Y:S04]  /*38a0*/  STL.64 [R1+0x70], R224 ;  /* 0x000070e001007387 */ /* 0x000fe80000100a00 */
[----:B------:R-:W-:Y:S04]  /*38b0*/  STL.64 [R1+0x78], R226 ;  /* 0x000078e201007387 */ /* 0x000fe80000100a00 */
[----:B0-----:R-:W4:Y:S04]  /*38c0*/  LDL.LU.64 R214, [R1+0x490] ;  /* 0x0004900001d67983 */ /* 0x001f280000300a00 */
[----:B------:R-:W4:Y:S01]  /*38d0*/  LDL.LU.64 R212, [R1+0x488] ;  /* 0x0004880001d47983 */ /* 0x000f220000300a00 */
[----:B------:R-:W-:Y:S01]  /*38e0*/  UMOV UR16, UR12 ;  /* 0x0000000c00107c82 */ /* 0x000fe20008000000 */
[----:B------:R-:W-:Y:S01]  /*38f0*/  UMOV UR17, UR13 ;  /* 0x0000000d00117c82 */ /* 0x000fe20008000000 */
[----:B------:R-:W-:Y:S01]  /*3900*/  UMOV UR19, 0x40000040 ;  /* 0x4000004000137882 */ /* 0x000fe20000000000 */
[----:B------:R-:W-:Y:S01]  /*3910*/  UIADD3 UR22, UR44, 0x202, URZ ;  /* 0x000002022c167890 */ /* 0x000fe2000fffe03f */
        /* <DEDUP_REMOVED lines=19> */
[----:B----4-:R-:W-:-:S06]  /*3a50*/  WARPGROUP.ARRIVE ;  /* 0x00000000000079c5 */ /* 0x010fcc0000000000 */
[----:B------:R-:W-:Y:S01]  /*3a60*/  QGMMA.64x32x32.F32.E4M3.E4M3 R200, gdesc[UR16], R200, gsb0 ;  /* 0x0060000010c879f3 */ /* 0x000fe200080008c8 */
[----:B------:R-:W-:Y:S02]  /*3a70*/  UIADD3 UR16, UR43, 0x402, URZ ;  /* 0x000004022b107890 */ /* 0x000fe4000fffe03f */
[----:B------:R-:W-:Y:S02]  /*3a80*/  WARPGROUP.DEPBAR.LE gsb0, 0x0 ;  /* 0x00008000000079c5 */ /* 0x000fe40000010000 */
[----:B------:R-:W-:Y:S01]  /*3a90*/  WARPGROUP.ARRIVE ;  /* 0x00000000000079c5 */ /* 0x000fe20000000000 */
[----:B------:R-:W-:Y:S04]  /*3aa0*/  STL.64 [R1+0x480], R214 ;  /* 0x000480d601007387 */ /* 0x000fe80000100a00 */
[----:B------:R-:W-:Y:S01]  /*3ab0*/  STL.64 [R1+0x478], R212 ;  /* 0x000478d401007387 */ /* 0x000fe20000100a00 */
[----:B------:R-:W-:Y:S03]  /*3ac0*/  QGMMA.64x32x32.F32.E4M3.E4M3 R168, gdesc[UR20], R168, gsb0 ;  /* 0x0060000014a879f3 */ /* 0x000fe600080008a8 */
[----:B------:R-:W-:Y:S04]  /*3ad0*/  STL.64 [R1+0x470], R210 ;  /* 0x000470d201007387 */ /* 0x000fe80000100a00 */
[----:B------:R-:W-:Y:S04]  /*3ae0*/  STL.64 [R1+0x468], R208 ;  /* 0x000468d001007387 */ /* 0x000fe80000100a00 */
[----:B------:R-:W-:Y:S04]  /*3af0*/  STL.64 [R1+0x460], R206 ;  /* 0x000460ce01007387 */ /* 0x000fe80000100a00 */
[----:B------:R-:W-:Y:S04]  /*3b00*/  STL.64 [R1+0x458], R204 ;  /* 0x000458cc01007387 */ /* 0x000fe80000100a00 */
[----:B------:R-:W-:Y:S04]  /*3b10*/  STL.64 [R1+0x450], R202 ;  /* 0x000450ca01007387 */ /* 0x000fe80000100a00 */
[----:B------:R0:W-:Y:S04]  /*3b20*/  STL.64 [R1+0x448], R200 ;  /* 0x000448c801007387 */ /* 0x0001e80000100a00 */
[----:B------:R-:W-:Y:S04]  /*3b30*/  STL [R1+0x144], RZ ;  /* 0x000144ff01007387 */ /* 0x000fe80000100800 */
[----:B0-----:R-:W4:Y:S04]  /*3b40*/  LDL.LU.64 R200, [R1+0x40] ;  /* 0x0000400001c87983 */ /* 0x001f280000300a00 */
[----:B------:R-:W4:Y:S04]  /*3b50*/  LDL.LU.64 R202, [R1+0x48] ;  /* 0x0000480001ca7983 */ /* 0x000f280000300a00 */
[----:B------:R-:W4:Y:S04]  /*3b60*/  LDL.LU.64 R204, [R1+0x50] ;  /* 0x0000500001cc7983 */ /* 0x000f280000300a00 */
[----:B------:R-:W4:Y:S04]  /*3b70*/  LDL.LU.64 R206, [R1+0x58] ;  /* 0x0000580001ce7983 */ /* 0x000f280000300a00 */
[----:B------:R-:W4:Y:S04]  /*3b80*/  LDL.LU.64 R208, [R1+0x60] ;  /* 0x0000600001d07983 */ /* 0x000f280000300a00 */
[----:B------:R-:W4:Y:S04]  /*3b90*/  LDL.LU.64 R210, [R1+0x68] ;  /* 0x0000680001d27983 */ /* 0x000f280000300a00 */
[----:B------:R-:W4:Y:S01]  /*3ba0*/  LDL.LU.64 R212, [R1+0x70] ;  /* 0x0000700001d47983 */ /* 0x000f220000300a00 */
[----:B------:R-:W-:-:S02]  /*3bb0*/  WARPGROUP.DEPBAR.LE gsb0, 0x0 ;  /* 0x00008000000079c5 */ /* 0x000fc40000010000 */
[----:B------:R-:W-:Y:S01]  /*3bc0*/  WARPGROUP.ARRIVE ;  /* 0x00000000000079c5 */ /* 0x000fe20000000000 */
[----:B------:R-:W4:Y:S05]  /*3bd0*/  LDL.LU.64 R214, [R1+0x78] ;  /* 0x0000780001d67983 */ /* 0x000f2a0000300a00 */
[----:B------:R-:W-:Y:S03]  /*3be0*/  QGMMA.64x32x32.F32.E4M3.E4M3 R136, gdesc[UR24], R136, gsb0 ;  /* 0x00600000188879f3 */ /* 0x000fe60008000888 */
[----:B------:R-:W-:Y:S02]  /*3bf0*/  WARPGROUP.DEPBAR.LE gsb0, 0x0 ;  /* 0x00008000000079c5 */ /* 0x000fe40000010000 */
[----:B------:R-:W-:-:S06]  /*3c00*/  WARPGROUP.ARRIVE ;  /* 0x00000000000079c5 */ /* 0x000fcc0000000000 */
[----:B------:R-:W-:Y:S03]  /*3c10*/  QGMMA.64x32x32.F32.E4M3.E4M3 R104, gdesc[UR28], R104, gsb0 ;  /* 0x006000001c6879f3 */ /* 0x000fe60008000868 */
[----:B------:R-:W-:Y:S02]  /*3c20*/  WARPGROUP.DEPBAR.LE gsb0, 0x0 ;  /* 0x00008000000079c5 */ /* 0x000fe40000010000 */
[----:B------:R-:W-:-:S06]  /*3c30*/  WARPGROUP.ARRIVE ;  /* 0x00000000000079c5 */ /* 0x000fcc0000000000 */
[----:B------:R-:W-:Y:S03]  /*3c40*/  QGMMA.64x32x32.F32.E4M3.E4M3 R72, gdesc[UR32], R72, gsb0 ;  /* 0x00600000204879f3 */ /* 0x000fe60008000848 */
[----:B------:R-:W-:Y:S02]  /*3c50*/  WARPGROUP.DEPBAR.LE gsb0, 0x0 ;  /* 0x00008000000079c5 */ /* 0x000fe40000010000 */
[----:B------:R-:W-:-:S06]  /*3c60*/  WARPGROUP.ARRIVE ;  /* 0x00000000000079c5 */ /* 0x000fcc0000000000 */
[----:B------:R-:W-:Y:S01]  /*3c70*/  QGMMA.64x32x32.F32.E4M3.E4M3 R40, gdesc[UR36], R40, gsb0 ;  /* 0x00600000242879f3 */ /* 0x000fe20008000828 */
[----:B------:R-:W-:Y:S01]  /*3c80*/  UMOV UR36, UR16 ;  /* 0x0000001000247c82 */ /* 0x000fe20008000000 */
[----:B------:R-:W-:Y:S01]  /*3c90*/  UMOV UR37, 0x40000040 ;  /* 0x4000004000257882 */ /* 0x000fe20000000000 */
[----:B------:R-:W-:Y:S02]  /*3ca0*/  WARPGROUP.DEPBAR.LE gsb0, 0x0 ;  /* 0x00008000000079c5 */ /* 0x000fe40000010000 */
[----:B------:R-:W-:-:S06]  /*3cb0*/  WARPGROUP.ARRIVE ;  /* 0x00000000000079c5 */ /* 0x000fcc0000000000 */
[----:B------:R-:W-:Y:S01]  /*3cc0*/  QGMMA.64x32x32.F32.E4M3.E4M3 R24, gdesc[UR36], R24, gsb0 ;  /* 0x00600000241879f3 */ /* 0x000fe20008000818 */
[----:B------:R-:W-:Y:S01]  /*3cd0*/  UMOV UR32, UR36 ;  /* 0x0000002400207c82 */ /* 0x000fe20008000000 */
[----:B------:R-:W-:Y:S01]  /*3ce0*/  UMOV UR33, UR37 ;  /* 0x0000002500217c82 */ /* 0x000fe20008000000 */
        /* <DEDUP_REMOVED lines=28> */
[----:B------:R-:W-:Y:S02]  /*3eb0*/  UIADD3 UR16, UR43, 0x4, URZ ;  /* 0x000000042b107890 */ /* 0x000fe4000fffe03f */
[----:B------:R-:W-:Y:S01]  /*3ec0*/  UIADD3 UR14, UR44, 0x4, URZ ;  /* 0x000000042c0e7890 */ /* 0x000fe2000fffe03f */
[----:B------:R-:W-:Y:S01]  /*3ed0*/  UMOV UR13, 0x40000040 ;  /* 0x40000040000d7882 */ /* 0x000fe20000000000 */
[----:B------:R-:W-:-:S03]  /*3ee0*/  UMOV UR15, 0x40000040 ;  /* 0x40000040000f7882 */ /* 0x000fc60000000000 */
[----:B------:R-:W-:Y:S01]  /*3ef0*/  UMOV UR12, UR16 ;  /* 0x00000010000c7c82 */ /* 0x000fe20008000000 */
[----:B------:R-:W-:Y:S02]  /*3f00*/  WARPGROUP.DEPBAR.LE gsb0, 0x0 ;  /* 0x00008000000079c5 */ /* 0x000fe40000010000 */
[----:B----4-:R-:W-:-:S06]  /*3f10*/  WARPGROUP.ARRIVE ;  /* 0x00000000000079c5 */ /* 0x010fcc0000000000 */
[----:B------:R-:W-:Y:S01]  /*3f20*/  QGMMA.64x32x32.F32.E4M3.E4M3 R200, gdesc[UR12], R200, gsb0 ;  /* 0x006000000cc879f3 */ /* 0x000fe200080008c8 */
        /* <DEDUP_REMOVED lines=9> */
[----:B------:R-:W-:Y:S01]  /*3fc0*/  IMAD.MOV.U32 R2, RZ, RZ, R214 ;  /* 0x000000ffff027224 */ /* 0x000fe200078e00d6 */
[----:B------:R-:W-:Y:S01]  /*3fd0*/  MOV R3, R213 ;  /* 0x000000d500037202 */ /* 0x000fe20000000f00 */
[----:B------:R-:W-:Y:S02]  /*3fe0*/  IMAD.MOV.U32 R0, RZ, RZ, R215 ;  /* 0x000000ffff007224 */ /* 0x000fe400078e00d7 */
[----:B------:R-:W-:Y:S01]  /*3ff0*/  IMAD.MOV.U32 R20, RZ, RZ, R212 ;  /* 0x000000ffff147224 */ /* 0x000fe200078e00d4 */
[----:B------:R-:W4:Y:S01]  /*4000*/  LDL.LU.64 R214, [R1+0x480] ;  /* 0x0004800001d67983 */ /* 0x000f220000300a00 */
[----:B------:R-:W-:Y:S01]  /*4010*/  IMAD.MOV.U32 R22, RZ, RZ, R210 ;  /* 0x000000ffff167224 */ /* 0x000fe200078e00d2 */
[----:B------:R-:W-:Y:S01]  /*4020*/  MOV R220, R208 ;  /* 0x000000d000dc7202 */ /* 0x000fe20000000f00 */
[----:B------:R-:W-:Y:S01]  /*4030*/  IMAD.MOV.U32 R21, RZ, RZ, R211 ;  /* 0x000000ffff157224 */ /* 0x000fe200078e00d3 */
[----:B------:R-:W4:Y:S01]  /*4040*/  LDL.LU.64 R212, [R1+0x478] ;  /* 0x0004780001d47983 */ /* 0x000f220000300a00 */
[----:B------:R-:W-:-:S02]  /*4050*/  IMAD.MOV.U32 R23, RZ, RZ, R209 ;  /* 0x000000ffff177224 */ /* 0x000fc400078e00d1 */
[----:B------:R-:W-:Y:S01]  /*4060*/  IMAD.MOV.U32 R218, RZ, RZ, R206 ;  /* 0x000000ffffda7224 */ /* 0x000fe200078e00ce */
[----:B------:R-:W4:Y:S01]  /*4070*/  LDL.LU.64 R210, [R1+0x470] ;  /* 0x0004700001d27983 */ /* 0x000f220000300a00 */
[----:B------:R-:W-:Y:S01]  /*4080*/  IMAD.MOV.U32 R219, RZ, RZ, R207 ;  /* 0x000000ffffdb7224 */ /* 0x000fe200078e00cf */
[----:B------:R-:W-:Y:S01]  /*4090*/  MOV R221, R203 ;  /* 0x000000cb00dd7202 */ /* 0x000fe20000000f00 */
[----:B------:R-:W-:Y:S01]  /*40a0*/  IMAD.MOV.U32 R216, RZ, RZ, R204 ;  /* 0x000000ffffd87224 */ /* 0x000fe200078e00cc */
[----:B------:R-:W4:Y:S01]  /*40b0*/  LDL.LU.64 R208, [R1+0x468] ;  /* 0x0004680001d07983 */ /* 0x000f220000300a00 */
[----:B------:R-:W-:Y:S02]  /*40c0*/  IMAD.MOV.U32 R217, RZ, RZ, R205 ;  /* 0x000000ffffd97224 */ /* 0x000fe400078e00cd */
[----:B------:R-:W-:Y:S01]  /*40d0*/  IMAD.MOV.U32 R222, RZ, RZ, R202 ;  /* 0x000000ffffde7224 */ /* 0x000fe200078e00ca */
[----:B------:R-:W4:Y:S01]  /*40e0*/  LDL.LU.64 R206, [R1+0x460] ;  /* 0x0004600001ce7983 */ /* 0x000f220000300a00 */
[----:B------:R-:W-:-:S02]  /*40f0*/  IMAD.MOV.U32 R224, RZ, RZ, R200 ;  /* 0x000000ffffe07224 */ /* 0x000fc400078e00c8 */
[----:B------:R-:W-:Y:S01]  /*4100*/  IMAD.MOV.U32 R223, RZ, RZ, R201 ;  /* 0x000000ffffdf7224 */ /* 0x000fe200078e00c9 */
[----:B------:R-:W4:Y:S04]  /*4110*/  LDL.LU.64 R204, [R1+0x458] ;  /* 0x0004580001cc7983 */ /* 0x000f280000300a00 */
[----:B------:R-:W4:Y:S04]  /*4120*/  LDL.LU.64 R202, [R1+0x450] ;  /* 0x0004500001ca7983 */ /* 0x000f280000300a00 */
[----:B------:R-:W4:Y:S01]  /*4130*/  LDL.LU.64 R200, [R1+0x448] ;  /* 0x0004480001c87983 */ /* 0x000f220000300a00 */
        /* <DEDUP_REMOVED lines=34> */
[----:B------:R-:W-:Y:S01]  /*4360*/  UIADD3 UR38, UR44, 0x604, URZ ;  /* 0x000006042c267890 */ /* 0x000fe2000fffe03f */
[----:B------:R-:W-:Y:S01]  /*4370*/  UMOV UR36, UR12 ;  /* 0x0000000c00247c82 */ /* 0x000fe20008000000 */
[----:B------:R-:W-:Y:S01]  /*4380*/  UMOV UR37, UR13 ;  /* 0x0000000d00257c82 */ /* 0x000fe20008000000 */
[----:B------:R-:W-:Y:S01]  /*4390*/  UMOV UR39, 0x40000040 ;  /* 0x4000004000277882 */ /* 0x000fe20000000000 */
[----:B------:R-:W-:Y:S02]  /*43a0*/  WARPGROUP.DEPBAR.LE gsb0, 0x0 ;  /* 0x00008000000079c5 */ /* 0x000fe40000010000 */
[----:B------:R-:W-:-:S06]  /*43b0*/  WARPGROUP.ARRIVE ;  /* 0x00000000000079c5 */ /* 0x000fcc0000000000 */
[----:B------:R-:W-:Y:S01]  /*43c0*/  QGMMA.64x32x32.F32.E4M3.E4M3 R40, gdesc[UR36], R40, gsb0 ;  /* 0x00600000242879f3 */ /* 0x000fe20008000828 */
[----:B------:R-:W-:Y:S01]  /*43d0*/  UIADD3 UR16, UR43, 0x404, URZ ;  /* 0x000004042b107890 */ /* 0x000fe2000fffe03f */
[----:B------:R-:W-:-:S06]  /*43e0*/  UMOV UR37, 0x40000040 ;  /* 0x4000004000257882 */ /* 0x000fcc0000000000 */
        /* <DEDUP_REMOVED lines=34> */
[----:B------:R0:W-:Y:S01]  /*4610*/  STL.64 [R1+0x440], R214 ;  /* 0x000440d601007387 */ /* 0x0001e20000100a00 */
[----:B------:R-:W-:-:S03]  /*4620*/  IMAD.MOV.U32 R225, RZ, RZ, R3 ;  /* 0x000000ffffe17224 */ /* 0x000fc600078e0003 */
[----:B------:R1:W-:Y:S01]  /*4630*/  STL.64 [R1+0x438], R212 ;  /* 0x000438d401007387 */ /* 0x0003e20000100a00 */
[----:B------:R-:W-:Y:S02]  /*4640*/  IMAD.MOV.U32 R226, RZ, RZ, R2 ;  /* 0x000000ffffe27224 */ /* 0x000fe400078e0002 */
[----:B------:R-:W-:Y:S01]  /*4650*/  IMAD.MOV.U32 R227, RZ, RZ, R0 ;  /* 0x000000ffffe37224 */ /* 0x000fe200078e0000 */
[----:B------:R-:W-:Y:S01]  /*4660*/  UIADD3 UR16, UR43, 0x6, URZ ;  /* 0x000000062b107890 */ /* 0x000fe2000fffe03f */
[----:B0-----:R-:W-:Y:S01]  /*4670*/  MOV R214, R222 ;  /* 0x000000de00d67202 */ /* 0x001fe20000000f00 */
[----:B------:R-:W-:Y:S02]  /*4680*/  IMAD.MOV.U32 R215, RZ, RZ, R221 ;  /* 0x000000ffffd77224 */ /* 0x000fe400078e00dd */
[----:B------:R-:W-:Y:S02]  /*4690*/  IMAD.MOV.U32 R221, RZ, RZ, R23 ;  /* 0x000000ffffdd7224 */ /* 0x000fe400078e0017 */
[----:B-1----:R-:W-:Y:S01]  /*46a0*/  IMAD.MOV.U32 R212, RZ, RZ, R224 ;  /* 0x000000ffffd47224 */ /* 0x002fe200078e00e0 */
[----:B------:R-:W-:Y:S01]  /*46b0*/  MOV R224, R20 ;  /* 0x0000001400e07202 */ /* 0x000fe20000000f00 */
[----:B------:R-:W-:-:S02]  /*46c0*/  IMAD.MOV.U32 R213, RZ, RZ, R223 ;  /* 0x000000ffffd57224 */ /* 0x000fc400078e00df */
[----:B------:R-:W-:Y:S02]  /*46d0*/  IMAD.MOV.U32 R222, RZ, RZ, R22 ;  /* 0x000000ffffde7224 */ /* 0x000fe400078e0016 */
[----:B------:R-:W-:Y:S01]  /*46e0*/  IMAD.MOV.U32 R223, RZ, RZ, R21 ;  /* 0x000000ffffdf7224 */ /* 0x000fe200078e0015 */
[----:B------:R-:W-:Y:S01]  /*46f0*/  UIADD3 UR14, UR44, 0x6, URZ ;  /* 0x000000062c0e7890 */ /* 0x000fe2000fffe03f */
[----:B------:R-:W-:Y:S01]  /*4700*/  UMOV UR12, UR16 ;  /* 0x00000010000c7c82 */ /* 0x000fe20008000000 */
[----:B------:R-:W-:Y:S01]  /*4710*/  UMOV UR13, 0x40000040 ;  /* 0x40000040000d7882 */ /* 0x000fe20000000000 */
[----:B------:R-:W-:Y:S01]  /*4720*/  UMOV UR15, 0x40000040 ;  /* 0x40000040000f7882 */ /* 0x000fe20000000000 */
[----:B------:R-:W-:Y:S02]  /*4730*/  WARPGROUP.DEPBAR.LE gsb0, 0x0 ;  /* 0x00008000000079c5 */ /* 0x000fe40000010000 */
[----:B------:R-:W-:-:S06]  /*4740*/  WARPGROUP.ARRIVE ;  /* 0x00000000000079c5 */ /* 0x000fcc0000000000 */
        /* <DEDUP_REMOVED lines=10> */
[----:B------:R-:W-:-:S03]  /*47f0*/  WARPGROUP.DEPBAR.LE gsb0, 0x0 ;  /* 0x00008000000079c5 */ /* 0x000fc60000010000 */
        /* <DEDUP_REMOVED lines=64> */
[----:B------:R-:W-:Y:S04]  /*4c00*/  STL.64 [R1+0x430], R214 ;  /* 0x000430d601007387 */ /* 0x000fe80000100a00 */
[----:B------:R-:W-:Y:S04]  /*4c10*/  STL.64 [R1+0x428], R212 ;  /* 0x000428d401007387 */ /* 0x000fe80000100a00 */
[----:B------:R-:W-:Y:S04]  /*4c20*/  STL.64 [R1+0x420], R210 ;  /* 0x000420d201007387 */ /* 0x000fe80000100a00 */
[----:B------:R-:W-:Y:S04]  /*4c30*/  STL.64 [R1+0x418], R208 ;  /* 0x000418d001007387 */ /* 0x000fe80000100a00 */
[----:B------:R-:W-:Y:S04]  /*4c40*/  STL.64 [R1+0x410], R206 ;  /* 0x000410ce01007387 */ /* 0x000fe80000100a00 */
[----:B------:R-:W-:Y:S04]  /*4c50*/  STL.64 [R1+0x408], R204 ;  /* 0x000408cc01007387 */ /* 0x000fe80000100a00 */
[----:B------:R-:W-:Y:S04]  /*4c60*/  STL.64 [R1+0x400], R202 ;  /* 0x000400ca01007387 */ /* 0x000fe80000100a00 */
[----:B------:R0:W-:Y:S01]  /*4c70*/  STL.64 [R1+0x3f8], R200 ;  /* 0x0003f8c801007387 */ /* 0x0001e20000100a00 */
[----:B------:R-:W-:-:S02]  /*4c80*/  WARPGROUP.DEPBAR.LE gsb0, 0x0 ;  /* 0x00008000000079c5 */ /* 0x000fc40000010000 */
[----:B------:R-:W-:-:S06]  /*4c90*/  WARPGROUP.ARRIVE ;  /* 0x00000000000079c5 */ /* 0x000fcc0000000000 */
[----:B------:R-:W-:Y:S01]  /*4ca0*/  QGMMA.64x32x32.F32.E4M3.E4M3 R88, gdesc[UR28], R88, gsb0 ;  /* 0x006000001c5879f3 */ /* 0x000fe20008000858 */
[----:B------:R-:W-:Y:S04]  /*4cb0*/  STL [R1+0xfc], RZ ;  /* 0x0000fcff01007387 */ /* 0x000fe80000100800 */
[----:B0-----:R-:W4:Y:S04]  /*4cc0*/  LDL.LU.64 R200, [R1+0x40] ;  /* 0x0000400001c87983 */ /* 0x001f280000300a00 */
[----:B------:R-:W4:Y:S04]  /*4cd0*/  LDL.LU.64 R202, [R1+0x48] ;  /* 0x0000480001ca7983 */ /* 0x000f280000300a00 */
[----:B------:R-:W4:Y:S04]  /*4ce0*/  LDL.LU.64 R204, [R1+0x50] ;  /* 0x0000500001cc7983 */ /* 0x000f280000300a00 */
[----:B------:R-:W4:Y:S04]  /*4cf0*/  LDL.LU.64 R206, [R1+0x58] ;  /* 0x0000580001ce7983 */ /* 0x000f280000300a00 */
[----:B------:R-:W4:Y:S04]  /*4d00*/  LDL.LU.64 R208, [R1+0x60] ;  /* 0x0000600001d07983 */ /* 0x000f280000300a00 */
[----:B------:R-:W4:Y:S04]  /*4d10*/  LDL.LU.64 R210, [R1+0x68] ;  /* 0x0000680001d27983 */ /* 0x000f280000300a00 */
[----:B------:R-:W4:Y:S04]  /*4d20*/  LDL.LU.64 R212, [R1+0x70] ;  /* 0x0000700001d47983 */ /* 0x000f280000300a00 */
[----:B------:R-:W4:Y:S01]  /*4d30*/  LDL.LU.64 R214, [R1+0x78] ;  /* 0x0000780001d67983 */ /* 0x000f220000300a00 */
[----:B------:R-:W-:Y:S01]  /*4d40*/  UMOV UR24, UR36 ;  /* 0x0000002400187c82 */ /* 0x000fe20008000000 */
[----:B------:R-:W-:Y:S01]  /*4d50*/  UMOV UR25, UR37 ;  /* 0x0000002500197c82 */ /* 0x000fe20008000000 */
[----:B------:R-:W-:-:S02]  /*4d60*/  WARPGROUP.DEPBAR.LE gsb0, 0x0 ;  /* 0x00008000000079c5 */ /* 0x000fc40000010000 */
        /* <DEDUP_REMOVED lines=34> */
[----:B------:R-:W-:Y:S02]  /*4f90*/  IMAD.MOV.U32 R2, RZ, RZ, R214 ;  /* 0x000000ffff027224 */ /* 0x000fe400078e00d6 */
[----:B------:R-:W-:Y:S01]  /*4fa0*/  IMAD.MOV.U32 R0, RZ, RZ, R215 ;  /* 0x000000ffff007224 */ /* 0x000fe200078e00d7 */
[----:B------:R-:W-:Y:S01]  /*4fb0*/  MOV R21, R211 ;  /* 0x000000d300157202 */ /* 0x000fe20000000f00 */
[----:B------:R-:W-:Y:S01]  /*4fc0*/  IMAD.MOV.U32 R20, RZ, RZ, R212 ;  /* 0x000000ffff147224 */ /* 0x000fe200078e00d4 */
[----:B------:R-:W4:Y:S01]  /*4fd0*/  LDL.LU.64 R214, [R1+0x430] ;  /* 0x0004300001d67983 */ /* 0x000f220000300a00 */
        /* <DEDUP_REMOVED lines=97> */
[----:B------:R-:W-:Y:S01]  /*55f0*/  IMAD.MOV.U32 R225, RZ, RZ, R3 ;  /* 0x000000ffffe17224 */ /* 0x000fe200078e0003 */
[----:B------:R-:W-:Y:S02]  /*5600*/  MOV R227, R0 ;  /* 0x0000000000e37202 */ /* 0x000fe40000000f00 */
[----:B------:R1:W-:Y:S01]  /*5610*/  STL.64 [R1+0x3e8], R212 ;  /* 0x0003e8d401007387 */ /* 0x0003e20000100a00 */
[----:B------:R-:W-:Y:S01]  /*5620*/  IMAD.MOV.U32 R226, RZ, RZ, R2 ;  /* 0x000000ffffe27224 */ /* 0x000fe200078e0002 */
[----:B------:R-:W-:Y:S02]  /*5630*/  UIADD3 UR16, UR43, 0x602, URZ ;  /* 0x000006022b107890 */ /* 0x000fe4000fffe03f */
[----:B------:R-:W-:Y:S01]  /*5640*/  UIADD3 UR14, UR44, 0x702, URZ ;  /* 0x000007022c0e7890 */ /* 0x000fe2000fffe03f */
[----:B0-----:R-:W-:Y:S01]  /*5650*/  IMAD.MOV.U32 R214, RZ, RZ, R222 ;  /* 0x000000ffffd67224 */ /* 0x001fe200078e00de */
[----:B------:R-:W-:Y:S01]  /*5660*/  MOV R222, R22 ;  /* 0x0000001600de7202 */ /* 0x000fe20000000f00 */
[----:B------:R-:W-:Y:S01]  /*5670*/  IMAD.MOV.U32 R215, RZ, RZ, R221 ;  /* 0x000000ffffd77224 */ /* 0x000fe200078e00dd */
[----:B-1----:R-:W-:Y:S01]  /*5680*/  MOV R212, R224 ;  /* 0x000000e000d47202 */ /* 0x002fe20000000f00 */
[----:B------:R-:W-:-:S02]  /*5690*/  IMAD.MOV.U32 R213, RZ, RZ, R223 ;  /* 0x000000ffffd57224 */ /* 0x000fc400078e00df */
[----:B------:R-:W-:Y:S02]  /*56a0*/  IMAD.MOV.U32 R221, RZ, RZ, R23 ;  /* 0x000000ffffdd7224 */ /* 0x000fe400078e0017 */
[----:B------:R-:W-:Y:S02]  /*56b0*/  IMAD.MOV.U32 R223, RZ, RZ, R21 ;  /* 0x000000ffffdf7224 */ /* 0x000fe400078e0015 */
[----:B------:R-:W-:Y:S01]  /*56c0*/  IMAD.MOV.U32 R224, RZ, RZ, R20 ;  /* 0x000000ffffe07224 */ /* 0x000fe200078e0014 */
        /* <DEDUP_REMOVED lines=155> */
[----:B------:R-:W-:Y:S02]  /*6080*/  IMAD.MOV.U32 R221, RZ, RZ, R203 ;  /* 0x000000ffffdd7224 */ /* 0x000fe400078e00cb */
[----:B------:R-:W-:Y:S01]  /*6090*/  IMAD.MOV.U32 R224, RZ, RZ, R200 ;  /* 0x000000ffffe07224 */ /* 0x000fe200078e00c8 */
[----:B------:R-:W4:Y:S01]  /*60a0*/  LDL.LU.64 R204, [R1+0x3b8] ;  /* 0x0003b80001cc7983 */ /* 0x000f220000300a00 */
[----:B------:R-:W-:-:S03]  /*60b0*/  IMAD.MOV.U32 R223, RZ, RZ, R201 ;  /* 0x000000ffffdf7224 */ /* 0x000fc600078e00c9 */
        /* <DEDUP_REMOVED lines=76> */
[----:B------:R0:W-:Y:S01]  /*6580*/  STL.64 [R1+0x3a0], R214 ;  /* 0x0003a0d601007387 */ /* 0x0001e20000100a00 */
[----:B------:R-:W-:Y:S02]  /*6590*/  WARPGROUP.DEPBAR.LE gsb0, 0x0 ;  /* 0x00008000000079c5 */ /* 0x000fe40000010000 */
[----:B------:R-:W-:-:S06]  /*65a0*/  WARPGROUP.ARRIVE ;  /* 0x00000000000079c5 */ /* 0x000fcc0000000000 */
[----:B------:R-:W-:Y:S01]  /*65b0*/  QGMMA.64x32x32.F32.E4M3.E4M3 R4, gdesc[UR12], R4, gsb0 ;  /* 0x006000000c0479f3 */ /* 0x000fe20008000804 */
[----:B------:R1:W-:Y:S01]  /*65c0*/  STL.64 [R1+0x398], R212 ;  /* 0x000398d401007387 */ /* 0x0003e20000100a00 */
[----:B0-----:R-:W-:-:S03]  /*65d0*/  IMAD.MOV.U32 R214, RZ, RZ, R218 ;  /* 0x000000ffffd67224 */ /* 0x001fc600078e00da */
[----:B------:R0:W-:Y:S01]  /*65e0*/  STL.64 [R1+0x390], R210 ;  /* 0x000390d201007387 */ /* 0x0001e20000100a00 */
[----:B------:R-:W-:Y:S01]  /*65f0*/  IMAD.MOV.U32 R215, RZ, RZ, R217 ;  /* 0x000000ffffd77224 */ /* 0x000fe200078e00d9 */
[----:B------:R-:W-:Y:S02]  /*6600*/  MOV R217, R23 ;  /* 0x0000001700d97202 */ /* 0x000fe40000000f00 */
[----:B------:R4:W-:Y:S01]  /*6610*/  STL.64 [R1+0x388], R208 ;  /* 0x000388d001007387 */ /* 0x0009e20000100a00 */
[----:B------:R-:W-:Y:S02]  /*6620*/  IMAD.MOV.U32 R218, RZ, RZ, R22 ;  /* 0x000000ffffda7224 */ /* 0x000fe400078e0016 */
[----:B-1----:R-:W-:Y:S02]  /*6630*/  IMAD.MOV.U32 R212, RZ, RZ, R220 ;  /* 0x000000ffffd47224 */ /* 0x002fe400078e00dc */
[----:B------:R-:W-:Y:S02]  /*6640*/  IMAD.MOV.U32 R213, RZ, RZ, R219 ;  /* 0x000000ffffd57224 */ /* 0x000fe400078e00db */
[----:B0-----:R-:W-:Y:S01]  /*6650*/  IMAD.MOV.U32 R210, RZ, RZ, R222 ;  /* 0x000000ffffd27224 */ /* 0x001fe200078e00de */
[----:B------:R-:W-:Y:S01]  /*6660*/  MOV R211, R221 ;  /* 0x000000dd00d37202 */ /* 0x000fe20000000f00 */
[----:B------:R-:W-:Y:S01]  /*6670*/  IMAD.MOV.U32 R219, RZ, RZ, R21 ;  /* 0x000000ffffdb7224 */ /* 0x000fe200078e0015 */
[----:B------:R-:W-:Y:S01]  /*6680*/  MOV R222, R2 ;  /* 0x0000000200de7202 */ /* 0x000fe20000000f00 */
[----:B----4-:R-:W-:-:S02]  /*6690*/  IMAD.MOV.U32 R209, RZ, RZ, R223 ;  /* 0x000000ffffd17224 */ /* 0x010fc400078e00df */
[----:B------:R-:W-:Y:S02]  /*66a0*/  IMAD.MOV.U32 R208, RZ, RZ, R224 ;  /* 0x000000ffffd07224 */ /* 0x000fe400078e00e0 */
[----:B------:R-:W-:Y:S02]  /*66b0*/  IMAD.MOV.U32 R220, RZ, RZ, R20 ;  /* 0x000000ffffdc7224 */ /* 0x000fe400078e0014 */
[----:B------:R-:W-:Y:S02]  /*66c0*/  IMAD.MOV.U32 R221, RZ, RZ, R3 ;  /* 0x000000ffffdd7224 */ /* 0x000fe400078e0003 */
[----:B------:R-:W-:Y:S01]  /*66d0*/  IMAD.MOV.U32 R223, RZ, RZ, R0 ;  /* 0x000000ffffdf7224 */ /* 0x000fe200078e0000 */
[----:B------:R-:W-:Y:S02]  /*66e0*/  UIADD3 UR16, UR43, 0x606, URZ ;  /* 0x000006062b107890 */ /* 0x000fe4000fffe03f */
[----:B------:R-:W-:Y:S01]  /*66f0*/  UIADD3 UR18, UR44, 0x706, URZ ;  /* 0x000007062c127890 */ /* 0x000fe2000fffe03f */
[----:B------:R-:W-:Y:S01]  /*6700*/  UMOV UR17, 0x40000040 ;  /* 0x4000004000117882 */ /* 0x000fe20000000000 */
[----:B------:R-:W-:Y:S01]  /*6710*/  UMOV UR19, 0x40000040 ;  /* 0x4000004000137882 */ /* 0x000fe20000000000 */
[----:B------:R-:W-:-:S02]  /*6720*/  WARPGROUP.DEPBAR.LE gsb0, 0x0 ;  /* 0x00008000000079c5 */ /* 0x000fc40000010000 */
[----:B------:R-:W-:-:S06]  /*6730*/  WARPGROUP.ARRIVE ;  /* 0x00000000000079c5 */ /* 0x000fcc0000000000 */
[----:B------:R-:W-:Y:S01]  /*6740*/  QGMMA.64x32x32.F32.E4M3.E4M3 R208, gdesc[UR16], R208, gsb0 ;  /* 0x0060000010d079f3 */ /* 0x000fe200080008d0 */
[----:B------:R-:W-:Y:S04]  /*6750*/  STL [R1+0x90], RZ ;  /* 0x000090ff01007387 */ /* 0x000fe80000100800 */
[----:B------:R-:W-:Y:S04]  /*6760*/  STL [R1+0x8c], RZ ;  /* 0x00008cff01007387 */ /* 0x000fe80000100800 */
[----:B------:R-:W-:Y:S04]  /*6770*/  STL [R1+0x88], RZ ;  /* 0x000088ff01007387 */ /* 0x000fe80000100800 */
[----:B------:R-:W-:Y:S04]  /*6780*/  STL [R1+0x84], RZ ;  /* 0x000084ff01007387 */ /* 0x000fe80000100800 */
[----:B------:R-:W-:Y:S01]  /*6790*/  STL [R1+0x80], RZ ;  /* 0x000080ff01007387 */ /* 0x000fe20000100800 */
[----:B------:R-:W-:-:S03]  /*67a0*/  WARPGROUP.DEPBAR.LE gsb0, 0x0 ;  /* 0x00008000000079c5 */ /* 0x000fc60000010000 */
[----:B------:R-:W-:Y:S04]  /*67b0*/  STL.64 [R1+0x40], R208 ;  /* 0x000040d001007387 */ /* 0x000fe80000100a00 */
[----:B------:R-:W-:Y:S04]  /*67c0*/  STL.64 [R1+0x48], R210 ;  /* 0x000048d201007387 */ /* 0x000fe80000100a00 */
[----:B------:R-:W-:Y:S04]  /*67d0*/  STL.64 [R1+0x50], R212 ;  /* 0x000050d401007387 */ /* 0x000fe80000100a00 */
[----:B------:R0:W-:Y:S04]  /*67e0*/  STL.64 [R1+0x58], R214 ;  /* 0x000058d601007387 */ /* 0x0001e80000100a00 */
[----:B------:R-:W-:Y:S04]  /*67f0*/  STL.64 [R1+0x60], R216 ;  /* 0x000060d801007387 */ /* 0x000fe80000100a00 */
[----:B------:R-:W-:Y:S04]  /*6800*/  STL.64 [R1+0x68], R218 ;  /* 0x000068da01007387 */ /* 0x000fe80000100a00 */
[----:B------:R-:W-:Y:S04]  /*6810*/  STL.64 [R1+0x70], R220 ;  /* 0x000070dc01007387 */ /* 0x000fe80000100a00 */
[----:B------:R1:W-:Y:S04]  /*6820*/  STL.64 [R1+0x78], R222 ;  /* 0x000078de01007387 */ /* 0x0003e80000100a00 */
[----:B0-----:R-:W4:Y:S04]  /*6830*/  LDL.LU.64 R214, [R1+0x3a0] ;  /* 0x0003a00001d67983 */ /* 0x001f280000300a00 */
        /* <DEDUP_REMOVED lines=35> */
[----:B------:R-:W-:Y:S01]  /*6a70*/  UIADD3 UR43, UR43, 0xa06, URZ ;  /* 0x00000a062b2b7890 */ /* 0x000fe2000fffe03f */
[----:B------:R-:W-:Y:S01]  /*6a80*/  ULDC UR12, c[0x0][0x50c] ;  /* 0x00014300000c7ab9 */ /* 0x000fe20000000800 */
        /* <DEDUP_REMOVED lines=24> */
[----:B------:R-:W-:Y:S01]  /*6c10*/  UISETP.NE.AND UP0, UPT, UR12, 0x8, UPT ;  /* 0x000000080c00788c */ /* 0x000fe2000bf05270 */
[----:B------:R-:W-:Y:S02]  /*6c20*/  UMOV UR13, UR37 ;  /* 0x00000025000d7c82 */ /* 0x000fe40008000000 */
        /* <DEDUP_REMOVED lines=16> */
[----:B------:R-:W-:Y:S01]  /*6d30*/  USEL UR12, URZ, 0x1, UP0 ;  /* 0x000000013f0c7887 */ /* 0x000fe20008000000 */
[----:B------:R-:W-:Y:S02]  /*6d40*/  WARPGROUP.DEPBAR.LE gsb0, 0x0 ;  /* 0x00008000000079c5 */ /* 0x000fe40000010000 */
[----:B------:R-:W-:-:S06]  /*6d50*/  WARPGROUP.ARRIVE ;  /* 0x00000000000079c5 */ /* 0x000fcc0000000000 */
[----:B------:R-:W-:Y:S01]  /*6d60*/  QGMMA.64x32x32.F32.E4M3.E4M3 R4, gdesc[UR16], R4, gsb0 ;  /* 0x00600000100479f3 */ /* 0x000fe20008000804 */
[----:B------:R-:W-:Y:S02]  /*6d70*/  ISETP.NE.AND P0, PT, RZ, UR12, PT ;  /* 0x0000000cff007c0c */ /* 0x000fe4000bf05270 */
[----:B------:R-:W-:Y:S02]  /*6d80*/  CS2R R228, SRZ ;  /* 0x0000000000e47805 */ /* 0x000fe4000001ff00 */
[----:B------:R-:W-:Y:S02]  /*6d90*/  CS2R R226, SRZ ;  /* 0x0000000000e27805 */ /* 0x000fe4000001ff00 */
[----:B------:R-:W-:Y:S02]  /*6da0*/  CS2R R224, SRZ ;  /* 0x0000000000e07805 */ /* 0x000fe4000001ff00 */
[----:B-1----:R-:W-:Y:S02]  /*6db0*/  CS2R R222, SRZ ;  /* 0x0000000000de7805 */ /* 0x002fe4000001ff00 */
[----:B------:R-:W-:-:S02]  /*6dc0*/  CS2R R220, SRZ ;  /* 0x0000000000dc7805 */ /* 0x000fc4000001ff00 */
[----:B------:R-:W-:Y:S02]  /*6dd0*/  CS2R R218, SRZ ;  /* 0x0000000000da7805 */ /* 0x000fe4000001ff00 */
[----:B------:R-:W-:Y:S02]  /*6de0*/  CS2R R216, SRZ ;  /* 0x0000000000d87805 */ /* 0x000fe4000001ff00 */
[----:B------:R-:W-:Y:S02]  /*6df0*/  CS2R R22, SRZ ;  /* 0x0000000000167805 */ /* 0x000fe4000001ff00 */
[----:B------:R-:W-:Y:S01]  /*6e00*/  CS2R R20, SRZ ;  /* 0x0000000000147805 */ /* 0x000fe2000001ff00 */
[----:B------:R-:W-:Y:S01]  /*6e10*/  IMAD.MOV.U32 R0, RZ, RZ, RZ ;  /* 0x000000ffff007224 */ /* 0x000fe200078e00ff */
[----:B------:R-:W-:Y:S01]  /*6e20*/  CS2R R2, SRZ ;  /* 0x0000000000027805 */ /* 0x000fe2000001ff00 */
[----:B------:R-:W-:Y:S02]  /*6e30*/  WARPGROUP.DEPBAR.LE gsb0, 0x0 ;  /* 0x00008000000079c5 */ /* 0x000fe40000010000 */
[----:B------:R0:W-:Y:S04]  /*6e40*/  STL.64 [R1], R4 ;  /* 0x0000000401007387 */ /* 0x0001e80000100a00 */
[----:B------:R1:W-:Y:S04]  /*6e50*/  STL.64 [R1+0x8], R6 ;  /* 0x0000080601007387 */ /* 0x0003e80000100a00 */
[----:B------:R4:W-:Y:S04]  /*6e60*/  STL.64 [R1+0x10], R8 ;  /* 0x0000100801007387 */ /* 0x0009e80000100a00 */
[----:B------:R5:W-:Y:S01]  /*6e70*/  STL.64 [R1+0x18], R10 ;  /* 0x0000180a01007387 */ /* 0x000be20000100a00 */
[----:B0-----:R-:W-:-:S03]  /*6e80*/  IMAD.MOV.U32 R5, RZ, RZ, R19 ;  /* 0x000000ffff057224 */ /* 0x001fc600078e0013 */
[----:B------:R0:W-:Y:S01]  /*6e90*/  STL.64 [R1+0x20], R12 ;  /* 0x0000200c01007387 */ /* 0x0001e20000100a00 */
[----:B-1----:R-:W-:-:S03]  /*6ea0*/  CS2R R6, SRZ ;  /* 0x0000000000067805 */ /* 0x002fc6000001ff00 */
[----:B------:R1:W-:Y:S01]  /*6eb0*/  STL.64 [R1+0x28], R14 ;  /* 0x0000280e01007387 */ /* 0x0003e20000100a00 */
[----:B----4-:R-:W-:Y:S01]  /*6ec0*/  CS2R R8, SRZ ;  /* 0x0000000000087805 */ /* 0x010fe2000001ff00 */
[----:B------:R-:W-:Y:S02]  /*6ed0*/  IMAD.MOV.U32 R4, RZ, RZ, RZ ;  /* 0x000000ffff047224 */ /* 0x000fe400078e00ff */
[----:B------:R4:W-:Y:S01]  /*6ee0*/  STL.64 [R1+0x30], R16 ;  /* 0x0000301001007387 */ /* 0x0009e20000100a00 */
[----:B-----5:R-:W-:-:S03]  /*6ef0*/  CS2R R10, SRZ ;  /* 0x00000000000a7805 */ /* 0x020fc6000001ff00 */
[----:B------:R5:W-:Y:S01]  /*6f00*/  STL.64 [R1+0x38], R18 ;  /* 0x0000381201007387 */ /* 0x000be20000100a00 */
[----:B0-----:R-:W-:Y:S02]  /*6f10*/  CS2R R12, SRZ ;  /* 0x00000000000c7805 */ /* 0x001fe4000001ff00 */
[----:B-1----:R-:W-:Y:S02]  /*6f20*/  CS2R R14, SRZ ;  /* 0x00000000000e7805 */ /* 0x002fe4000001ff00 */
[----:B----4-:R-:W-:Y:S02]  /*6f30*/  CS2R R16, SRZ ;  /* 0x0000000000107805 */ /* 0x010fe4000001ff00 */
[----:B-----5:R-:W-:Y:S01]  /*6f40*/  CS2R R18, SRZ ;  /* 0x0000000000127805 */ /* 0x020fe2000001ff00 */
[----:B------:R-:W-:Y:S06]  /*6f50*/  @!P0 BRA `(.L_x_18) ;  /* 0x0000001800f08947 */ /* 0x000fec0003800000 */
[----:B------:R-:W-:Y:S01]  /*6f60*/  FADD R225, RZ, R5 ;  /* 0x00000005ffe17221 */ /* 0x000fe20000000000 */
[----:B------:R-:W-:-:S01]  /*6f70*/  FADD R5, RZ, R204 ;  /* 0x000000ccff057221 */ /* 0x000fc20000000000 */
[----:B------:R-:W4:Y:S04]  /*6f80*/  LDL R3, [R1+0x44] ;  /* 0x0000440001037983 */ /* 0x000f280000100800 */
[----:B------:R-:W5:Y:S04]  /*6f90*/  LDL R2, [R1+0x48] ;  /* 0x0000480001027983 */ /* 0x000f680000100800 */
[----:B------:R-:W2:Y:S04]  /*6fa0*/  LDL R0, [R1+0x4c] ;  /* 0x00004c0001007983 */ /* 0x000ea80000100800 */
[----:B------:R-:W3:Y:S04]  /*6fb0*/  LDL R6, [R1+0x50] ;  /* 0x0000500001067983 */ /* 0x000ee80000100800 */
        /* <DEDUP_REMOVED lines=11> */
[----:B------:R-:W3:Y:S04]  /*7070*/  LDL R18, [R1] ;  /* 0x0000000001127983 */ /* 0x000ee80000100800 */
        /* <DEDUP_REMOVED lines=14> */
[----:B------:R-:W3:Y:S01]  /*7160*/  LDL R4, [R1+0x40] ;  /* 0x0000400001047983 */ /* 0x000ee20000100800 */
[----:B------:R-:W-:-:S01]  /*7170*/  FADD R226, RZ, R200 ;  /* 0x000000c8ffe27221 */ /* 0x000fc20000000000 */
[----:B------:R-:W-:Y:S01]  /*7180*/  FADD R227, RZ, R201 ;  /* 0x000000c9ffe37221 */ /* 0x000fe20000000000 */
[----:B------:R-:W-:-:S01]  /*7190*/  FADD R228, RZ, R202 ;  /* 0x000000caffe47221 */ /* 0x000fc20000000000 */
[----:B------:R0:W-:Y:S01]  /*71a0*/  STL [R1+0x80], R5 ;  /* 0x0000800501007387 */ /* 0x0001e20000100800 */
[----:B------:R-:W-:-:S01]  /*71b0*/  FADD R229, RZ, R203 ;  /* 0x000000cbffe57221 */ /* 0x000fc20000000000 */
[----:B------:R-:W-:Y:S01]  /*71c0*/  UMOV UR6, URZ ;  /* 0x0000003f00067c82 */ /* 0x000fe20008000000 */
[----:B0-----:R-:W-:-:S05]  /*71d0*/  FADD R5, RZ, R205 ;  /* 0x000000cdff057221 */ /* 0x001fca0000000000 */
[----:B------:R0:W-:Y:S02]  /*71e0*/  STL [R1+0x84], R5 ;  /* 0x0000840501007387 */ /* 0x0001e40000100800 */
        /* <DEDUP_REMOVED lines=20> */
[----:B0-----:R-:W-:-:S01]  /*7330*/  FADD R5, RZ, R184 ;  /* 0x000000b8ff057221 */ /* 0x001fc20000000000 */
[----:B----4-:R-:W-:-:S04]  /*7340*/  FADD R3, RZ, R3 ;  /* 0x00000003ff037221 */ /* 0x010fc80000000000 */
[----:B------:R0:W-:Y:S01]  /*7350*/  STL [R1+0xb0], R5 ;  /* 0x0000b00501007387 */ /* 0x0001e20000100800 */
[----:B-----5:R-:W-:-:S01]  /*7360*/  FADD R2, RZ, R2 ;  /* 0x00000002ff027221 */ /* 0x020fc20000000000 */
[----:B--2---:R-:W-:Y:S01]  /*7370*/  FADD R0, RZ, R0 ;  /* 0x00000000ff007221 */ /* 0x004fe20000000000 */
[----:B---3--:R-:W-:-:S01]  /*7380*/  FADD R6, RZ, R6 ;  /* 0x00000006ff067221 */ /* 0x008fc20000000000 */
[----:B0-----:R-:W-:Y:S01]  /*7390*/  FADD R5, RZ, R185 ;  /* 0x000000b9ff057221 */ /* 0x001fe20000000000 */
[----:B------:R-:W-:-:S04]  /*73a0*/  FADD R7, RZ, R7 ;  /* 0x00000007ff077221 */ /* 0x000fc80000000000 */
[----:B------:R0:W-:Y:S01]  /*73b0*/  STL [R1+0xb4], R5 ;  /* 0x0000b40501007387 */ /* 0x0001e20000100800 */
[----:B------:R-:W-:-:S01]  /*73c0*/  FADD R8, RZ, R8 ;  /* 0x00000008ff087221 */ /* 0x000fc20000000000 */
[----:B------:R-:W-:Y:S01]  /*73d0*/  FADD R9, RZ, R9 ;  /* 0x00000009ff097221 */ /* 0x000fe20000000000 */
[----:B------:R-:W-:-:S01]  /*73e0*/  FADD R10, RZ, R10 ;  /* 0x0000000aff0a7221 */ /* 0x000fc20000000000 */
[----:B0-----:R-:W-:Y:S01]  /*73f0*/  FADD R5, RZ, R186 ;  /* 0x000000baff057221 */ /* 0x001fe20000000000 */
[----:B------:R-:W-:-:S04]  /*7400*/  FADD R11, RZ, R11 ;  /* 0x0000000bff0b7221 */ /* 0x000fc80000000000 */
[----:B------:R0:W-:Y:S01]  /*7410*/  STL [R1+0xb8], R5 ;  /* 0x0000b80501007387 */ /* 0x0001e20000100800 */
[----:B------:R-:W-:-:S01]  /*7420*/  FADD R12, RZ, R12 ;  /* 0x0000000cff0c7221 */ /* 0x000fc20000000000 */
[----:B------:R-:W-:Y:S01]  /*7430*/  FADD R13, RZ, R13 ;  /* 0x0000000dff0d7221 */ /* 0x000fe20000000000 */
[----:B0-----:R-:W-:-:S01]  /*7440*/  FADD R5, RZ, R187 ;  /* 0x000000bbff057221 */ /* 0x001fc20000000000 */
[----:B------:R-:W-:Y:S01]  /*7450*/  FADD R14, RZ, R14 ;  /* 0x0000000eff0e7221 */ /* 0x000fe20000000000 */
[----:B------:R-:W-:-:S03]  /*7460*/  FADD R15, RZ, R15 ;  /* 0x0000000fff0f7221 */ /* 0x000fc60000000000 */
[----:B------:R0:W-:Y:S01]  /*7470*/  STL [R1+0xbc], R5 ;  /* 0x0000bc0501007387 */ /* 0x0001e20000100800 */
[----:B------:R-:W-:-:S01]  /*7480*/  FADD R16, RZ, R16 ;  /* 0x00000010ff107221 */ /* 0x000fc20000000000 */
[----:B------:R-:W-:Y:S01]  /*7490*/  FADD R17, RZ, R17 ;  /* 0x00000011ff117221 */ /* 0x000fe20000000000 */
[----:B0-----:R-:W-:-:S01]  /*74a0*/  FADD R5, RZ, R188 ;  /* 0x000000bcff057221 */ /* 0x001fc20000000000 */
        /* <DEDUP_REMOVED lines=359> */
.L_x_18:
[----:B------:R-:W-:Y:S01]  /*8b20*/  UIADD3 UR47, UR5, 0x1, URZ ;  /* 0x00000001052f7890 */ /* 0x000fe2000fffe03f */
[----:B------:R-:W-:-:S03]  /*8b30*/  UMOV UR13, 0x1 ;  /* 0x00000001000d7882 */ /* 0x000fc60000000000 */
[----:B------:R-:W-:-:S04]  /*8b40*/  UISETP.NE.AND UP0, UPT, UR47, 0x2, UPT ;  /* 0x000000022f00788c */ /* 0x000fc8000bf05270 */
[----:B------:R-:W-:Y:S02]  /*8b50*/  USEL UR46, URZ, 0x1, UP0 ;  /* 0x000000013f2e7887 */ /* 0x000fe40008000000 */
[----:B------:R-:W-:Y:S02]  /*8b60*/  USEL UR47, UR47, URZ, UP0 ;  /* 0x0000003f2f2f7287 */ /* 0x000fe40008000000 */
[----:B------:R-:W-:-:S12]  /*8b70*/  ULOP3.LUT UR46, UR4, UR46, URZ, 0x3c, !UPT ;  /* 0x0000002e042e7292 */ /* 0x000fd8000f8e3c3f */
.L_x_13:
[----:B------:R-:W-:-:S04]  /*8b80*/  UISETP.LT.AND UP0, UPT, UR11, 0x1, UPT ;  /* 0x000000010b00788c */ /* 0x000fc8000bf01270 */
[----:B------:R-:W-:-:S04]  /*8b90*/  USEL UR14, UR11, 0x1, UP0 ;  /* 0x000000010b0e7887 */ /* 0x000fc80008000000 */
[----:B------:R-:W-:-:S04]  /*8ba0*/  UIADD3 UR45, UR11, -UR14, URZ ;  /* 0x8000000e0b2d7290 */ /* 0x000fc8000fffe03f */
[----:B------:R-:W-:-:S06]  /*8bb0*/  UISETP.GE.AND UP0, UPT, UR45, 0x1, UPT ;  /* 0x000000012d00788c */ /* 0x000fcc000bf06270 */
[----:B------:R-:W-:-:S13]  /*8bc0*/  PLOP3.LUT P0, PT, PT, PT, UP0, 0x80, 0x0 ;  /* 0x000000000000781c */ /* 0x000fda0003f0f008 */
[----:B------:R-:W-:Y:S05]  /*8bd0*/  @!P0 BRA `(.L_x_19) ;  /* 0x0000008000f88947 */ /* 0x000fea0003800000 */
[----:B------:R-:W-:Y:S01]  /*8be0*/  UMOV UR44, UR5 ;  /* 0x00000005002c7c82 */ /* 0x000fe20008000000 */
[----:B------:R-:W-:-:S05]  /*8bf0*/  ULDC UR43, c[0x0][0x50c] ;  /* 0x00014300002b7ab9 */ /* 0x000fca0000000800 */
.L_x_27:
[----:B------:R-:W-:-:S06]  /*8c00*/  UISETP.NE.AND UP0, UPT, UR8, 0x3, UPT ;  /* 0x000000030800788c */ /* 0x000fcc000bf05270 */
[----:B------:R-:W-:-:S13]  /*8c10*/  PLOP3.LUT P1, PT, PT, PT, UP0, 0x80, 0x0 ;  /* 0x000000000000781c */ /* 0x000fda0003f2f008 */
[----:B-----5:R-:W-:Y:S05]  /*8c20*/  @!P1 BRA `(.L_x_20) ;  /* 0x0000000000049947 */ /* 0x020fea0003800000 */
[----:B------:R-:W-:Y:S01]  /*8c30*/  BPT.TRAP 0x1 ;  /* 0x000000040000795c */ /* 0x000fe20000300000 */
.L_x_20:
[----:B------:R-:W1:Y:S01]  /*8c40*/  S2UR UR14, SR_CgaCtaId ;  /* 0x00000000000e79c3 */ /* 0x000e620000008800 */
[----:B------:R-:W-:Y:S01]  /*8c50*/  UMOV UR9, 0x400 ;  /* 0x0000040000097882 */ /* 0x000fe20000000000 */
[----:B0-----:R-:W-:-:S04]  /*8c60*/  MOV R5, UR46 ;  /* 0x0000002e00057c02 */ /* 0x001fc80008000f00 */
[----:B------:R-:W-:Y:S01]  /*8c70*/  SHF.L.U32 R5, R5, 0x1f, RZ ;  /* 0x0000001f05057819 */ /* 0x000fe200000006ff */
[----:B-1----:R-:W-:-:S04]  /*8c80*/  ULEA UR9, UR14, UR9, 0x18 ;  /* 0x000000090e097291 */ /* 0x002fc8000f8ec03f */
[----:B------:R-:W-:-:S09]  /*8c90*/  ULEA UR14, UR47, UR9, 0x3 ;  /* 0x000000092f0e7291 */ /* 0x000fd2000f8e183f */
[----:B------:R0:W1:Y:S01]  /*8ca0*/  SYNCS.PHASECHK.TRANS64.TRYWAIT P0, [UR14], R5 ;  /* 0x00000005ff0075a7 */ /* 0x000062000800014e */
[----:B------:R-:W-:Y:S05]  /*8cb0*/  @!P1 BRA `(.L_x_21) ;  /* 0x0000000000049947 */ /* 0x000fea0003800000 */
[----:B------:R-:W-:Y:S01]  /*8cc0*/  BPT.TRAP 0x1 ;  /* 0x000000040000795c */ /* 0x000fe20000300000 */
.L_x_21:
[----:B-1----:R-:W-:Y:S05]  /*8cd0*/  @P0 BRA `(.L_x_22) ;  /* 0x0000000000080947 */ /* 0x002fea0003800000 */
[----:B------:R-:W1:Y:S02]  /*8ce0*/  SYNCS.PHASECHK.TRANS64.TRYWAIT P0, [UR14], R5 ;  /* 0x00000005ff0075a7 */ /* 0x000e64000800014e */
[----:B-1----:R-:W-:Y:S05]  /*8cf0*/  @!P0 BRA `(.L_x_23) ;  /* 0x000001d800a88947 */ /* 0x002fea0003800000 */
.L_x_22:
[----:B------:R-:W-:Y:S04]  /*8d00*/  STL.64 [R1+0x7c0], R198 ;  /* 0x0007c0c601007387 */ /* 0x000fe80000100a00 */
[----:B------:R-:W-:Y:S04]  /*8d10*/  STL.64 [R1+0x7b8], R196 ;  /* 0x0007b8c401007387 */ /* 0x000fe80000100a00 */
[----:B------:R-:W-:Y:S04]  /*8d20*/  STL.64 [R1+0x7b0], R194 ;  /* 0x0007b0c201007387 */ /* 0x000fe80000100a00 */
[----:B------:R-:W-:Y:S04]  /*8d30*/  STL.64 [R1+0x7a8], R192 ;  /* 0x0007a8c001007387 */ /* 0x000fe80000100a00 */
[----:B------:R-:W-:Y:S04]  /*8d40*/  STL.64 [R1+0x7a0], R190 ;  /* 0x0007a0be01007387 */ /* 0x000fe80000100a00 */
[----:B------:R-:W-:Y:S04]  /*8d50*/  STL.64 [R1+0x798], R188 ;  /* 0x000798bc01007387 */ /* 0x000fe80000100a00 */
[----:B------:R-:W-:Y:S04]  /*8d60*/  STL.64 [R1+0x790], R186 ;  /* 0x000790ba01007387 */ /* 0x000fe80000100a00 */
[----:B------:R1:W-:Y:S04]  /*8d70*/  STL.64 [R1+0x788], R184 ;  /* 0x000788b801007387 */ /* 0x0003e80000100a00 */
[----:B-1----:R-:W4:Y:S04]  /*8d80*/  LDL.LU.64 R184, [R1+0x40] ;  /* 0x0000400001b87983 */ /* 0x002f280000300a00 */
[----:B------:R-:W4:Y:S04]  /*8d90*/  LDL.LU.64 R186, [R1+0x48] ;  /* 0x0000480001ba7983 */ /* 0x000f280000300a00 */
[----:B------:R-:W4:Y:S04]  /*8da0*/  LDL.LU.64 R188, [R1+0x50] ;  /* 0x0000500001bc7983 */ /* 0x000f280000300a00 */
[----:B------:R-:W4:Y:S04]  /*8db0*/  LDL.LU.64 R190, [R1+0x58] ;  /* 0x0000580001be7983 */ /* 0x000f280000300a00 */
[----:B------:R-:W4:Y:S04]  /*8dc0*/  LDL.LU.64 R192, [R1+0x60] ;  /* 0x0000600001c07983 */ /* 0x000f280000300a00 */
[----:B------:R-:W4:Y:S04]  /*8dd0*/  LDL.LU.64 R194, [R1+0x68] ;  /* 0x0000680001c27983 */ /* 0x000f280000300a00 */
[----:B------:R-:W4:Y:S04]  /*8de0*/  LDL.LU.64 R196, [R1+0x70] ;  /* 0x0000700001c47983 */ /* 0x000f280000300a00 */
[----:B------:R-:W4:Y:S01]  /*8df0*/  LDL.LU.64 R198, [R1+0x78] ;  /* 0x0000780001c67983 */ /* 0x000f220000300a00 */
[----:B------:R-:W-:-:S02]  /*8e00*/  UIADD3 UR14, UR9, 0x18100, URZ ;  /* 0x00018100090e7890 */ /* 0x000fc4000fffe03f */
[----:B------:R-:W-:Y:S01]  /*8e10*/  UISETP.NE.AND UP0, UPT, UR12, URZ, UPT ;  /* 0x0000003f0c00728c */ /* 0x000fe2000bf05270 */
[----:B------:R-:W-:Y:S01]  /*8e20*/  STL [R1+0x400], R16 ;  /* 0x0004001001007387 */ /* 0x000fe20000100800 */
[----:B------:R-:W-:Y:S02]  /*8e30*/  USHF.R.U32.HI UR14, URZ, 0x4, UR14 ;  /* 0x000000043f0e7899 */ /* 0x000fe4000801160e */
[----:B------:R-:W-:Y:S01]  /*8e40*/  USEL UR13, UR13, URZ, !UP0 ;  /* 0x0000003f0d0d7287 */ /* 0x000fe2000c000000 */
[----:B------:R-:W-:Y:S01]  /*8e50*/  STL [R1+0x3fc], R15 ;  /* 0x0003fc0f01007387 */ /* 0x000fe20000100800 */
[----:B------:R-:W-:Y:S02]  /*8e60*/  ULOP3.LUT UR14, UR14, 0x3fff, URZ, 0xc0, !UPT ;  /* 0x00003fff0e0e7892 */ /* 0x000fe4000f8ec03f */
[----:B------:R-:W-:Y:S01]  /*8e70*/  ULOP3.LUT UR50, UR10, 0x10000, URZ, 0xfc, !UPT ;  /* 0x000100000a327892 */ /* 0x000fe2000f8efc3f */
[----:B------:R-:W-:Y:S01]  /*8e80*/  STL [R1+0x3f8], R14 ;  /* 0x0003f80e01007387 */ /* 0x000fe20000100800 */
[----:B------:R-:W-:-:S02]  /*8e90*/  ULOP3.LUT UR14, UR14, 0x10000, URZ, 0xfc, !UPT ;  /* 0x000100000e0e7892 */ /* 0x000fc4000f8efc3f */
[----:B------:R-:W-:Y:S01]  /*8ea0*/  UISETP.NE.U32.AND UP0, UPT, UR13, URZ, UPT ;  /* 0x0000003f0d00728c */ /* 0x000fe2000bf05070 */
[----:B------:R-:W-:Y:S01]  /*8eb0*/  STL [R1+0x3f4], R13 ;  /* 0x0003f40d01007387 */ /* 0x000fe20000100800 */
[----:B------:R-:W-:Y:S02]  /*8ec0*/  UIMAD UR50, UR47, 0xc00, UR50 ;  /* 0x00000c002f3278a4 */ /* 0x000fe4000f8e0232 */
[----:B------:R-:W-:Y:S01]  /*8ed0*/  UIMAD UR51, UR47, 0xe00, UR14 ;  /* 0x00000e002f3378a4 */ /* 0x000fe2000f8e020e */
[----:B------:R-:W-:Y:S01]  /*8ee0*/  STL [R1+0x3f0], R12 ;  /* 0x0003f00c01007387 */ /* 0x000fe20000100800 */
[----:B------:R-:W-:Y:S01]  /*8ef0*/  UMOV UR17, 0x40000040 ;  /* 0x4000004000117882 */ /* 0x000fe20000000000 */
[----:B------:R-:W-:Y:S01]  /*8f00*/  UMOV UR19, 0x40000040 ;  /* 0x4000004000137882 */ /* 0x000fe20000000000 */
[----:B------:R-:W-:Y:S01]  /*8f10*/  UIADD3 UR14, UR51, 0x100, URZ ;  /* 0x00000100330e7890 */ /* 0x000fe2000fffe03f */
[----:B------:R-:W-:Y:S01]  /*8f20*/  STL [R1+0x3ec], R11 ;  /* 0x0003ec0b01007387 */ /* 0x000fe20000100800 */
[----:B------:R-:W-:Y:S01]  /*8f30*/  UMOV UR16, UR50 ;  /* 0x0000003200107c82 */ /* 0x000fe20008000000 */
[----:B------:R-:W-:Y:S01]  /*8f40*/  UMOV UR18, UR51 ;  /* 0x0000003300127c82 */ /* 0x000fe20008000000 */
[----:B------:R-:W-:Y:S01]  /*8f50*/  UMOV UR12, UR16 ;  /* 0x00000010000c7c82 */ /* 0x000fe20008000000 */
[----:B------:R-:W-:Y:S01]  /*8f60*/  UMOV UR13, UR17 ;  /* 0x00000011000d7c82 */ /* 0x000fe20008000000 */
[----:B------:R-:W-:Y:S01]  /*8f70*/  UMOV UR15, 0x40000040 ;  /* 0x40000040000f7882 */ /* 0x000fe20000000000 */
[----:B------:R-:W-:Y:S01]  /*8f80*/  UIADD3 UR22, UR51, 0x200, URZ ;  /* 0x0000020033167890 */ /* 0x000fe2000fffe03f */
[----:B------:R-:W-:Y:S01]  /*8f90*/  STL [R1+0x3e8], R10 ;  /* 0x0003e80a01007387 */ /* 0x000fe20000100800 */
        /* <DEDUP_REMOVED lines=8> */
[----:B----4-:R-:W-:Y:S01]  /*9020*/  WARPGROUP.ARRIVE ;  /* 0x00000000000079c5 */ /* 0x010fe20000000000 */
[----:B------:R-:W-:Y:S01]  /*9030*/  UIADD3 UR30, UR51, 0x400, URZ ;  /* 0x00000400331e7890 */ /* 0x000fe2000fffe03f */
[----:B------:R-:W-:Y:S01]  /*9040*/  STL [R1+0x3e0], R8 ;  /* 0x0003e00801007387 */ /* 0x000fe20000100800 */
[----:B------:R-:W-:Y:S01]  /*9050*/  UMOV UR28, UR16 ;  /* 0x00000010001c7c82 */ /* 0x000fe20008000000 */
[----:B------:R-:W-:-:S02]  /*9060*/  UMOV UR29, UR17 ;  /* 0x00000011001d7c82 */ /* 0x000fc40008000000 */
[----:B------:R-:W-:Y:S01]  /*9070*/  QGMMA.64x32x32.F32.E4M3.E4M3 R184, gdesc[UR16], R184, UP0, gsb0 ;  /* 0x0060000010b879f3 */ /* 0x000fe2000b8008b8 */
        /* <DEDUP_REMOVED lines=11> */
[----:B------:R-:W-:Y:S04]  /*9130*/  STL [R1+0x3d4], R4 ;  /* 0x0003d40401007387 */ /* 0x000fe80000100800 */
[----:B------:R-:W-:Y:S04]  /*9140*/  STL [R1+0x3d0], R3 ;  /* 0x0003d00301007387 */ /* 0x000fe80000100800 */
[----:B------:R1:W-:Y:S04]  /*9150*/  STL [R1+0x3cc], R2 ;  /* 0x0003cc0201007387 */ /* 0x0003e80000100800 */
[----:B-----5:R4:W-:Y:S01]  /*9160*/  STL [R1+0x3c8], R0 ;  /* 0x0003c80001007387 */ /* 0x0209e20000100800 */
[----:B------:R-:W-:-:S02]  /*9170*/  WARPGROUP.DEPBAR.LE gsb0, 0x0 ;  /* 0x00008000000079c5 */ /* 0x000fc40000010000 */
[----:B------:R-:W-:Y:S01]  /*9180*/  WARPGROUP.ARRIVE ;  /* 0x00000000000079c5 */ /* 0x000fe20000000000 */
[----:B-1----:R-:W-:Y:S01]  /*9190*/  MOV R2, R198 ;  /* 0x000000c600027202 */ /* 0x002fe20000000f00 */
[----:B----4-:R-:W-:Y:S01]  /*91a0*/  IMAD.MOV.U32 R0, RZ, RZ, R199 ;  /* 0x000000ffff007224 */ /* 0x010fe200078e00c7 */
[----:B------:R-:W-:Y:S01]  /*91b0*/  MOV R7, R193 ;  /* 0x000000c100077202 */ /* 0x000fe20000000f00 */
[----:B------:R-:W-:Y:S01]  /*91c0*/  IMAD.MOV.U32 R4, RZ, RZ, R196 ;  /* 0x000000ffff047224 */ /* 0x000fe200078e00c4 */
[----:B------:R-:W4:Y:S01]  /*91d0*/  LDL.LU.64 R198, [R1+0x7c0] ;  /* 0x0007c00001c67983 */ /* 0x000f220000300a00 */
[----:B------:R-:W-:Y:S01]  /*91e0*/  QGMMA.64x32x32.F32.E4M3.E4M3 R200, gdesc[UR12], R200, UP0, gsb0 ;  /* 0x006000000cc879f3 */ /* 0x000fe2000b8008c8 */
[----:B------:R-:W-:Y:S01]  /*91f0*/  IMAD.MOV.U32 R3, RZ, RZ, R197 ;  /* 0x000000ffff037224 */ /* 0x000fe200078e00c5 */
[----:B------:R-:W-:Y:S01]  /*9200*/  UIADD3 UR12, UR50, 0x400, URZ ;  /* 0x00000400320c7890 */ /* 0x000fe2000fffe03f */
[----:B------:R-:W-:Y:S01]  /*9210*/  IMAD.MOV.U32 R6, RZ, RZ, R194 ;  /* 0x000000ffff067224 */ /* 0x000fe200078e00c2 */
[----:B------:R-:W4:Y:S01]  /*9220*/  LDL.LU.64 R196, [R1+0x7b8] ;  /* 0x0007b80001c47983 */ /* 0x000f220000300a00 */
[----:B0-----:R-:W-:Y:S01]  /*9230*/  IMAD.MOV.U32 R5, RZ, RZ, R195 ;  /* 0x000000ffff057224 */ /* 0x001fe200078e00c3 */
        /* <DEDUP_REMOVED lines=15> */
[----:B------:R-:W-:Y:S02]  /*9330*/  WARPGROUP.DEPBAR.LE gsb0, 0x0 ;  /* 0x00008000000079c5 */ /* 0x000fe40000010000 */
[----:B------:R-:W-:-:S06]  /*9340*/  WARPGROUP.ARRIVE ;  /* 0x00000000000079c5 */ /* 0x000fcc0000000000 */
[----:B------:R-:W-:Y:S03]  /*9350*/  QGMMA.64x32x32.F32.E4M3.E4M3 R168, gdesc[UR20], R168, UP0, gsb0 ;  /* 0x0060000014a879f3 */ /* 0x000fe6000b8008a8 */
        /* <DEDUP_REMOVED lines=11> */
[----:B------:R-:W-:Y:S01]  /*9410*/  QGMMA.64x32x32.F32.E4M3.E4M3 R40, gdesc[UR36], R40, UP0, gsb0 ;  /* 0x00600000242879f3 */ /* 0x000fe2000b800828 */
[----:B------:R-:W-:Y:S01]  /*9420*/  UMOV UR36, UR12 ;  /* 0x0000000c00247c82 */ /* 0x000fe20008000000 */
[----:B------:R-:W-:Y:S01]  /*9430*/  UMOV UR37, 0x40000040 ;  /* 0x4000004000257882 */ /* 0x000fe20000000000 */
[----:B------:R-:W-:Y:S02]  /*9440*/  WARPGROUP.DEPBAR.LE gsb0, 0x0 ;  /* 0x00008000000079c5 */ /* 0x000fe40000010000 */
[----:B------:R-:W-:-:S06]  /*9450*/  WARPGROUP.ARRIVE ;  /* 0x00000000000079c5 */ /* 0x000fcc0000000000 */
[----:B------:R-:W-:Y:S01]  /*9460*/  QGMMA.64x32x32.F32.E4M3.E4M3 R24, gdesc[UR36], R24, UP0, gsb0 ;  /* 0x00600000241879f3 */ /* 0x000fe2000b800818 */
        /* <DEDUP_REMOVED lines=8> */
[----:B------:R0:W-:Y:S04]  /*94f0*/  STL.64 [R1+0x710], R214 ;  /* 0x000710d601007387 */ /* 0x0001e80000100a00 */
[----:B------:R1:W-:Y:S01]  /*9500*/  STL.64 [R1+0x708], R212 ;  /* 0x000708d401007387 */ /* 0x0003e20000100a00 */
[----:B0-----:R-:W-:Y:S01]  /*9510*/  IMAD.MOV.U32 R214, RZ, RZ, R14 ;  /* 0x000000ffffd67224 */ /* 0x001fe200078e000e */
[----:B------:R-:W-:Y:S01]  /*9520*/  MOV R215, R13 ;  /* 0x0000000d00d77202 */ /* 0x000fe20000000f00 */
[----:B-1----:R-:W-:Y:S01]  /*9530*/  IMAD.MOV.U32 R212, RZ, RZ, R16 ;  /* 0x000000ffffd47224 */ /* 0x002fe200078e0010 */
[----:B------:R-:W-:-:S02]  /*9540*/  WARPGROUP.DEPBAR.LE gsb0, 0x0 ;  /* 0x00008000000079c5 */ /* 0x000fc40000010000 */
[----:B------:R-:W-:-:S06]  /*9550*/  WARPGROUP.ARRIVE ;  /* 0x00000000000079c5 */ /* 0x000fcc0000000000 */
[----:B------:R-:W-:Y:S01]  /*9560*/  QGMMA.64x32x32.F32.E4M3.E4M3 R56, gdesc[UR32], R56, UP0, gsb0 ;  /* 0x00600000203879f3 */ /* 0x000fe2000b800838 */
[----:B------:R-:W-:Y:S01]  /*9570*/  IMAD.MOV.U32 R213, RZ, RZ, R15 ;  /* 0x000000ffffd57224 */ /* 0x000fe200078e000f */
        /* <DEDUP_REMOVED lines=8> */
[----:B0-----:R-:W2:Y:S04]  /*9600*/  LDL.LU.64 R200, [R1] ;  /* 0x0000000001c87983 */ /* 0x001ea80000300a00 */
[----:B------:R-:W2:Y:S04]  /*9610*/  LDL.LU.64 R202, [R1+0x8] ;  /* 0x0000080001ca7983 */ /* 0x000ea80000300a00 */
[----:B------:R-:W2:Y:S04]  /*9620*/  LDL.LU.64 R204, [R1+0x10] ;  /* 0x0000100001cc7983 */ /* 0x000ea80000300a00 */
[----:B------:R-:W2:Y:S04]  /*9630*/  LDL.LU.64 R206, [R1+0x18] ;  /* 0x0000180001ce7983 */ /* 0x000ea80000300a00 */
[----:B------:R-:W2:Y:S04]  /*9640*/  LDL.LU.64 R208, [R1+0x20] ;  /* 0x0000200001d07983 */ /* 0x000ea80000300a00 */
[----:B------:R-:W2:Y:S04]  /*9650*/  LDL.LU.64 R210, [R1+0x28] ;  /* 0x0000280001d27983 */ /* 0x000ea80000300a00 */
[----:B------:R-:W2:Y:S04]  /*9660*/  LDL.LU.64 R212, [R1+0x30] ;  /* 0x0000300001d47983 */ /* 0x000ea80000300a00 */
[----:B------:R-:W2:Y:S01]  /*9670*/  LDL.LU.64 R214, [R1+0x38] ;  /* 0x0000380001d67983 */ /* 0x000ea20000300a00 */
[----:B------:R-:W-:-:S02]  /*9680*/  WARPGROUP.DEPBAR.LE gsb0, 0x0 ;  /* 0x00008000000079c5 */ /* 0x000fc40000010000 */
[----:B------:R-:W-:Y:S01]  /*9690*/  WARPGROUP.ARRIVE ;  /* 0x00000000000079c5 */ /* 0x000fe20000000000 */
[----:B------:R-:W-:Y:S01]  /*96a0*/  UMOV UR28, UR36 ;  /* 0x00000024001c7c82 */ /* 0x000fe20008000000 */
[----:B------:R-:W-:-:S04]  /*96b0*/  UMOV UR29, UR37 ;  /* 0x00000025001d7c82 */ /* 0x000fc80008000000 */
[----:B------:R-:W-:Y:S01]  /*96c0*/  QGMMA.64x32x32.F32.E4M3.E4M3 R88, gdesc[UR28], R88, UP0, gsb0 ;  /* 0x006000001c5879f3 */ /* 0x000fe2000b800858 */
[----:B------:R-:W-:Y:S01]  /*96d0*/  UMOV UR24, UR36 ;  /* 0x0000002400187c82 */ /* 0x000fe20008000000 */
[----:B------:R-:W-:Y:S01]  /*96e0*/  UMOV UR25, UR37 ;  /* 0x0000002500197c82 */ /* 0x000fe20008000000 */
[----:B------:R-:W-:Y:S02]  /*96f0*/  WARPGROUP.DEPBAR.LE gsb0, 0x0 ;  /* 0x00008000000079c5 */ /* 0x000fe40000010000 */
[----:B------:R-:W-:-:S06]  /*9700*/  WARPGROUP.ARRIVE ;  /* 0x00000000000079c5 */ /* 0x000fcc0000000000 */
        /* <DEDUP_REMOVED lines=9> */
[----:B----4-:R-:W-:-:S06]  /*97a0*/  WARPGROUP.ARRIVE ;  /* 0x00000000000079c5 */ /* 0x010fcc0000000000 */
[----:B------:R-:W-:Y:S01]  /*97b0*/  QGMMA.64x32x32.F32.E4M3.E4M3 R184, gdesc[UR12], R184, UP0, gsb0 ;  /* 0x006000000cb879f3 */ /* 0x000fe2000b8008b8 */
[----:B------:R-:W-:Y:S01]  /*97c0*/  UMOV UR38, UR18 ;  /* 0x0000001200267c82 */ /* 0x000fe20008000000 */
[----:B------:R-:W-:Y:S01]  /*97d0*/  UMOV UR39, UR19 ;  /* 0x0000001300277c82 */ /* 0x000fe20008000000 */
[----:B------:R-:W-:Y:S02]  /*97e0*/  WARPGROUP.DEPBAR.LE gsb0, 0x0 ;  /* 0x00008000000079c5 */ /* 0x000fe40000010000 */
[----:B--2---:R-:W-:-:S06]  /*97f0*/  WARPGROUP.ARRIVE ;  /* 0x00000000000079c5 */ /* 0x004fcc0000000000 */
[----:B------:R-:W-:Y:S01]  /*9800*/  QGMMA.64x32x32.F32.E4M3.E4M3 R200, gdesc[UR36], R200, UP0, gsb0 ;  /* 0x0060000024c879f3 */ /* 0x000fe2000b8008c8 */
[----:B------:R-:W-:Y:S01]  /*9810*/  IMAD.MOV.U32 R226, RZ, RZ, R2 ;  /* 0x000000ffffe27224 */ /* 0x000fe200078e0002 */
[----:B------:R-:W-:Y:S01]  /*9820*/  MOV R225, R3 ;  /* 0x0000000300e17202 */ /* 0x000fe20000000f00 */
[----:B------:R-:W-:Y:S02]  /*9830*/  IMAD.MOV.U32 R227, RZ, RZ, R0 ;  /* 0x000000ffffe37224 */ /* 0x000fe400078e0000 */
[----:B------:R-:W-:Y:S01]  /*9840*/  IMAD.MOV.U32 R224, RZ, RZ, R4 ;  /* 0x000000ffffe07224 */ /* 0x000fe200078e0004 */
[----:B------:R-:W-:Y:S02]  /*9850*/  WARPGROUP.DEPBAR.LE gsb0, 0x0 ;  /* 0x00008000000079c5 */ /* 0x000fe40000010000 */
[----:B------:R-:W-:Y:S01]  /*9860*/  IMAD.MOV.U32 R2, RZ, RZ, R214 ;  /* 0x000000ffff027224 */ /* 0x000fe200078e00d6 */
[----:B------:R-:W-:Y:S01]  /*9870*/  MOV R4, R212 ;  /* 0x000000d400047202 */ /* 0x000fe20000000f00 */
[----:B------:R-:W-:-:S02]  /*9880*/  IMAD.MOV.U32 R0, RZ, RZ, R215 ;  /* 0x000000ffff007224 */ /* 0x000fc400078e00d7 */
[----:B------:R-:W-:Y:S01]  /*9890*/  IMAD.MOV.U32 R3, RZ, RZ, R213 ;  /* 0x000000ffff037224 */ /* 0x000fe200078e00d5 */
[----:B------:R-:W2:Y:S04]  /*98a0*/  LDL.LU.64 R214, [R1+0x780] ;  /* 0x0007800001d67983 */ /* 0x000ea80000300a00 */
[----:B------:R-:W2:Y:S01]  /*98b0*/  LDL.LU.64 R212, [R1+0x778] ;  /* 0x0007780001d47983 */ /* 0x000ea20000300a00 */
[----:B------:R-:W-:Y:S01]  /*98c0*/  IMAD.MOV.U32 R216, RZ, RZ, R12 ;  /* 0x000000ffffd87224 */ /* 0x000fe200078e000c */
[----:B------:R-:W-:Y:S01]  /*98d0*/  MOV R220, R8 ;  /* 0x0000000800dc7202 */ /* 0x000fe20000000f00 */
[----:B------:R-:W-:Y:S02]  /*98e0*/  IMAD.MOV.U32 R217, RZ, RZ, R11 ;  /* 0x000000ffffd97224 */ /* 0x000fe400078e000b */
[----:B------:R-:W-:-:S02]  /*98f0*/  IMAD.MOV.U32 R218, RZ, RZ, R10 ;  /* 0x000000ffffda7224 */ /* 0x000fc400078e000a */
        /* <DEDUP_REMOVED lines=8> */
[----:B------:R-:W-:-:S02]  /*9980*/  IMAD.MOV.U32 R6, RZ, RZ, R210 ;  /* 0x000000ffff067224 */ /* 0x000fc400078e00d2 */
        /* <DEDUP_REMOVED lines=14> */
[----:B------:R-:W-:-:S03]  /*9a70*/  IMAD.MOV.U32 R15, RZ, RZ, R201 ;  /* 0x000000ffff0f7224 */ /* 0x000fc600078e00c9 */
[----:B------:R-:W4:Y:S04]  /*9a80*/  LDL.LU.64 R202, [R1+0x750] ;  /* 0x0007500001ca7983 */ /* 0x000f280000300a00 */
[----:B------:R-:W4:Y:S01]  /*9a90*/  LDL.LU.64 R200, [R1+0x748] ;  /* 0x0007480001c87983 */ /* 0x000f220000300a00 */
[----:B--2---:R-:W-:-:S06]  /*9aa0*/  WARPGROUP.ARRIVE ;  /* 0x00000000000079c5 */ /* 0x004fcc0000000000 */
[----:B------:R-:W-:Y:S03]  /*9ab0*/  QGMMA.64x32x32.F32.E4M3.E4M3 R212, gdesc[UR16], R212, gsb0 ;  /* 0x0060000010d479f3 */ /* 0x000fe600080008d4 */
[----:B------:R-:W-:Y:S02]  /*9ac0*/  WARPGROUP.DEPBAR.LE gsb0, 0x0 ;  /* 0x00008000000079c5 */ /* 0x000fe40000010000 */
        /* <DEDUP_REMOVED lines=8> */
[----:B0-----:R-:W2:Y:S04]  /*9b50*/  LDL.LU.64 R226, [R1+0x740] ;  /* 0x0007400001e27983 */ /* 0x001ea80000300a00 */
[----:B------:R-:W3:Y:S04]  /*9b60*/  LDL.LU.64 R224, [R1+0x738] ;  /* 0x0007380001e07983 */ /* 0x000ee80000300a00 */
[----:B------:R-:W3:Y:S04]  /*9b70*/  LDL.LU.64 R222, [R1+0x730] ;  /* 0x0007300001de7983 */ /* 0x000ee80000300a00 */
[----:B------:R-:W3:Y:S04]  /*9b80*/  LDL.LU.64 R220, [R1+0x728] ;  /* 0x0007280001dc7983 */ /* 0x000ee80000300a00 */
[----:B------:R-:W3:Y:S04]  /*9b90*/  LDL.LU.64 R218, [R1+0x720] ;  /* 0x0007200001da7983 */ /* 0x000ee80000300a00 */
[----:B------:R-:W3:Y:S04]  /*9ba0*/  LDL.LU.64 R216, [R1+0x718] ;  /* 0x0007180001d87983 */ /* 0x000ee80000300a00 */
        /* <DEDUP_REMOVED lines=51> */
[----:B--2---:R-:W-:Y:S04]  /*9ee0*/  STL.64 [R1+0x6c0], R226 ;  /* 0x0006c0e201007387 */ /* 0x004fe80000100a00 */
[----:B---3--:R-:W-:Y:S04]  /*9ef0*/  STL.64 [R1+0x6b8], R224 ;  /* 0x0006b8e001007387 */ /* 0x008fe80000100a00 */
[----:B------:R-:W-:Y:S04]  /*9f00*/  STL.64 [R1+0x6b0], R222 ;  /* 0x0006b0de01007387 */ /* 0x000fe80000100a00 */
[----:B------:R-:W-:Y:S04]  /*9f10*/  STL.64 [R1+0x6a8], R220 ;  /* 0x0006a8dc01007387 */ /* 0x000fe80000100a00 */
[----:B------:R-:W-:Y:S04]  /*9f20*/  STL.64 [R1+0x6a0], R218 ;  /* 0x0006a0da01007387 */ /* 0x000fe80000100a00 */
[----:B------:R-:W-:Y:S04]  /*9f30*/  STL.64 [R1+0x698], R216 ;  /* 0x000698d801007387 */ /* 0x000fe80000100a00 */
[----:B------:R-:W-:Y:S04]  /*9f40*/  STL.64 [R1+0x690], R214 ;  /* 0x000690d601007387 */ /* 0x000fe80000100a00 */
[----:B------:R0:W-:Y:S04]  /*9f50*/  STL.64 [R1+0x688], R212 ;  /* 0x000688d401007387 */ /* 0x0001e80000100a00 */
[----:B0-----:R-:W2:Y:S04]  /*9f60*/  LDL.LU.64 R212, [R1+0x40] ;  /* 0x0000400001d47983 */ /* 0x001ea80000300a00 */
[----:B------:R-:W3:Y:S01]  /*9f70*/  LDL.LU.64 R214, [R1+0x48] ;  /* 0x0000480001d67983 */ /* 0x000ee20000300a00 */
        /* <DEDUP_REMOVED lines=23> */
[----:B---3--:R-:W-:Y:S04]  /*a0f0*/  STL.64 [R1+0x700], R214 ;  /* 0x000700d601007387 */ /* 0x008fe80000100a00 */
[----:B--2---:R0:W-:Y:S04]  /*a100*/  STL.64 [R1+0x6f8], R212 ;  /* 0x0006f8d401007387 */ /* 0x0041e80000100a00 */
[----:B------:R1:W-:Y:S04]  /*a110*/  STL.64 [R1+0x6f0], R210 ;  /* 0x0006f0d201007387 */ /* 0x0003e80000100a00 */
[----:B------:R2:W-:Y:S04]  /*a120*/  STL.64 [R1+0x6e8], R208 ;  /* 0x0006e8d001007387 */ /* 0x0005e80000100a00 */
[----:B------:R3:W-:Y:S01]  /*a130*/  STL.64 [R1+0x6e0], R206 ;  /* 0x0006e0ce01007387 */ /* 0x0007e20000100a00 */
[----:B0-----:R-:W-:-:S03]  /*a140*/  IMAD.MOV.U32 R212, RZ, RZ, R4 ;  /* 0x000000ffffd47224 */ /* 0x001fc600078e0004 */
[----:B------:R0:W-:Y:S01]  /*a150*/  STL.64 [R1+0x6d8], R204 ;  /* 0x0006d8cc01007387 */ /* 0x0001e20000100a00 */
[----:B-1----:R-:W-:Y:S01]  /*a160*/  IMAD.MOV.U32 R210, RZ, RZ, R6 ;  /* 0x000000ffffd27224 */ /* 0x002fe200078e0006 */
[----:B------:R-:W-:Y:S02]  /*a170*/  MOV R211, R5 ;  /* 0x0000000500d37202 */ /* 0x000fe40000000f00 */
[----:B------:R1:W-:Y:S01]  /*a180*/  STL.64 [R1+0x6d0], R202 ;  /* 0x0006d0ca01007387 */ /* 0x0003e20000100a00 */
[----:B--2---:R-:W-:Y:S02]  /*a190*/  IMAD.MOV.U32 R208, RZ, RZ, R8 ;  /* 0x000000ffffd07224 */ /* 0x004fe400078e0008 */
[----:B------:R-:W-:Y:S01]  /*a1a0*/  IMAD.MOV.U32 R209, RZ, RZ, R7 ;  /* 0x000000ffffd17224 */ /* 0x000fe200078e0007 */
[----:B------:R2:W-:Y:S01]  /*a1b0*/  STL.64 [R1+0x6c8], R200 ;  /* 0x0006c8c801007387 */ /* 0x0005e20000100a00 */
[----:B---3--:R-:W-:Y:S01]  /*a1c0*/  MOV R206, R10 ;  /* 0x0000000a00ce7202 */ /* 0x008fe20000000f00 */
[----:B------:R-:W-:-:S02]  /*a1d0*/  IMAD.MOV.U32 R207, RZ, RZ, R9 ;  /* 0x000000ffffcf7224 */ /* 0x000fc400078e0009 */
[----:B0-----:R-:W-:Y:S01]  /*a1e0*/  IMAD.MOV.U32 R204, RZ, RZ, R12 ;  /* 0x000000ffffcc7224 */ /* 0x001fe200078e000c */
[----:B------:R-:W-:Y:S01]  /*a1f0*/  UMOV UR16, UR36 ;  /* 0x0000002400107c82 */ /* 0x000fe20008000000 */
[----:B------:R-:W-:Y:S01]  /*a200*/  IMAD.MOV.U32 R205, RZ, RZ, R11 ;  /* 0x000000ffffcd7224 */ /* 0x000fe200078e000b */
[----:B------:R-:W-:Y:S01]  /*a210*/  UMOV UR17, UR37 ;  /* 0x0000002500117c82 */ /* 0x000fe20008000000 */
[----:B-1----:R-:W-:Y:S01]  /*a220*/  IMAD.MOV.U32 R202, RZ, RZ, R14 ;  /* 0x000000ffffca7224 */ /* 0x002fe200078e000e */
[----:B------:R-:W3:Y:S01]  /*a230*/  LDL.LU.64 R216, [R1+0x50] ;  /* 0x0000500001d87983 */ /* 0x000ee20000300a00 */
[----:B------:R-:W-:Y:S02]  /*a240*/  IMAD.MOV.U32 R203, RZ, RZ, R13 ;  /* 0x000000ffffcb7224 */ /* 0x000fe400078e000d */
[----:B--2---:R-:W-:Y:S01]  /*a250*/  IMAD.MOV.U32 R200, RZ, RZ, R16 ;  /* 0x000000ffffc87224 */ /* 0x004fe200078e0010 */
[----:B------:R-:W-:Y:S01]  /*a260*/  MOV R201, R15 ;  /* 0x0000000f00c97202 */ /* 0x000fe20000000f00 */
[----:B------:R-:W-:Y:S01]  /*a270*/  IMAD.MOV.U32 R213, RZ, RZ, R3 ;  /* 0x000000ffffd57224 */ /* 0x000fe200078e0003 */
[----:B------:R-:W3:Y:S01]  /*a280*/  LDL.LU.64 R218, [R1+0x58] ;  /* 0x0000580001da7983 */ /* 0x000ee20000300a00 */
[----:B------:R-:W-:-:S02]  /*a290*/  IMAD.MOV.U32 R214, RZ, RZ, R2 ;  /* 0x000000ffffd67224 */ /* 0x000fc400078e0002 */
[----:B------:R-:W-:Y:S01]  /*a2a0*/  IMAD.MOV.U32 R215, RZ, RZ, R0 ;  /* 0x000000ffffd77224 */ /* 0x000fe200078e0000 */
[----:B------:R-:W3:Y:S04]  /*a2b0*/  LDL.LU.64 R220, [R1+0x60] ;  /* 0x0000600001dc7983 */ /* 0x000ee80000300a00 */
[----:B------:R-:W3:Y:S01]  /*a2c0*/  LDL.LU.64 R222, [R1+0x68] ;  /* 0x0000680001de7983 */ /* 0x000ee20000300a00 */
[----:B------:R-:W-:Y:S02]  /*a2d0*/  WARPGROUP.DEPBAR.LE gsb0, 0x0 ;  /* 0x00008000000079c5 */ /* 0x000fe40000010000 */
[----:B------:R-:W-:Y:S01]  /*a2e0*/  WARPGROUP.ARRIVE ;  /* 0x00000000000079c5 */ /* 0x000fe20000000000 */
[----:B------:R-:W3:Y:S04]  /*a2f0*/  LDL.LU.64 R224, [R1+0x70] ;  /* 0x0000700001e07983 */ /* 0x000ee80000300a00 */
[----:B------:R-:W3:Y:S01]  /*a300*/  LDL.LU.64 R226, [R1+0x78] ;  /* 0x0000780001e27983 */ /* 0x000ee20000300a00 */
[----:B------:R-:W-:Y:S03]  /*a310*/  QGMMA.64x32x32.F32.E4M3.E4M3 R200, gdesc[UR16], R200, gsb0 ;  /* 0x0060000010c879f3 */ /* 0x000fe600080008c8 */
[----:B------:R-:W-:-:S02]  /*a320*/  WARPGROUP.DEPBAR.LE gsb0, 0x0 ;  /* 0x00008000000079c5 */ /* 0x000fc40000010000 */
[----:B------:R-:W-:Y:S04]  /*a330*/  STL.64 [R1], R200 ;  /* 0x000000c801007387 */ /* 0x000fe80000100a00 */
[----:B------:R-:W-:Y:S04]  /*a340*/  STL.64 [R1+0x8], R202 ;  /* 0x000008ca01007387 */ /* 0x000fe80000100a00 */
[----:B------:R-:W-:Y:S04]  /*a350*/  STL.64 [R1+0x10], R204 ;  /* 0x000010cc01007387 */ /* 0x000fe80000100a00 */
[----:B------:R-:W-:Y:S04]  /*a360*/  STL.64 [R1+0x18], R206 ;  /* 0x000018ce01007387 */ /* 0x000fe80000100a00 */
[----:B------:R-:W-:Y:S04]  /*a370*/  STL.64 [R1+0x20], R208 ;  /* 0x000020d001007387 */ /* 0x000fe80000100a00 */
[----:B------:R-:W-:Y:S04]  /*a380*/  STL.64 [R1+0x28], R210 ;  /* 0x000028d201007387 */ /* 0x000fe80000100a00 */
[----:B------:R-:W-:Y:S04]  /*a390*/  STL.64 [R1+0x30], R212 ;  /* 0x000030d401007387 */ /* 0x000fe80000100a00 */
[----:B------:R0:W-:Y:S04]  /*a3a0*/  STL.64 [R1+0x38], R214 ;  /* 0x000038d601007387 */ /* 0x0001e80000100a00 */
[----:B0-----:R-:W3:Y:S04]  /*a3b0*/  LDL.LU.64 R214, [R1+0x700] ;  /* 0x0007000001d67983 */ /* 0x001ee80000300a00 */
[----:B------:R-:W3:Y:S01]  /*a3c0*/  LDL.LU.64 R212, [R1+0x6f8] ;  /* 0x0006f80001d47983 */ /* 0x000ee20000300a00 */
[----:B------:R-:W-:-:S02]  /*a3d0*/  UIADD3 UR20, UR50, 0x4, URZ ;  /* 0x0000000432147890 */ /* 0x000fc4000fffe03f */
[----:B------:R-:W-:Y:S01]  /*a3e0*/  UIADD3 UR18, UR51, 0x4, URZ ;  /* 0x0000000433127890 */ /* 0x000fe2000fffe03f */
[----:B------:R-:W2:Y:S01]  /*a3f0*/  LDL.LU.64 R210, [R1+0x6f0] ;  /* 0x0006f00001d27983 */ /* 0x000ea20000300a00 */
[----:B------:R-:W-:Y:S01]  /*a400*/  UMOV UR17, 0x40000040 ;  /* 0x4000004000117882 */ /* 0x000fe20000000000 */
[----:B------:R-:W-:Y:S02]  /*a410*/  UMOV UR19, 0x40000040 ;  /* 0x4000004000137882 */ /* 0x000fe40000000000 */
[----:B------:R-:W-:Y:S01]  /*a420*/  UMOV UR16, UR20 ;  /* 0x0000001400107c82 */ /* 0x000fe20008000000 */
[----:B------:R-:W2:Y:S04]  /*a430*/  LDL.LU.64 R208, [R1+0x6e8] ;  /* 0x0006e80001d07983 */ /* 0x000ea80000300a00 */
[----:B------:R-:W2:Y:S04]  /*a440*/  LDL.LU.64 R206, [R1+0x6e0] ;  /* 0x0006e00001ce7983 */ /* 0x000ea80000300a00 */
[----:B------:R-:W2:Y:S04]  /*a450*/  LDL.LU.64 R204, [R1+0x6d8] ;  /* 0x0006d80001cc7983 */ /* 0x000ea80000300a00 */
[----:B------:R-:W2:Y:S04]  /*a460*/  LDL.LU.64 R202, [R1+0x6d0] ;  /* 0x0006d00001ca7983 */ /* 0x000ea80000300a00 */
[----:B------:R-:W2:Y:S01]  /*a470*/  LDL.LU.64 R200, [R1+0x6c8] ;  /* 0x0006c80001c87983 */ /* 0x000ea20000300a00 */
[----:B---3--:R-:W-:-:S06]  /*a480*/  WARPGROUP.ARRIVE ;  /* 0x00000000000079c5 */ /* 0x008fcc0000000000 */
[----:B------:R-:W-:Y:S03]  /*a490*/  QGMMA.64x32x32.F32.E4M3.E4M3 R212, gdesc[UR16], R212, gsb0 ;  /* 0x0060000010d479f3 */ /* 0x000fe600080008d4 */
[----:B------:R-:W-:Y:S02]  /*a4a0*/  WARPGROUP.DEPBAR.LE gsb0, 0x0 ;  /* 0x00008000000079c5 */ /* 0x000fe40000010000 */
[----:B------:R-:W-:Y:S01]  /*a4b0*/  IMAD.MOV.U32 R2, RZ, RZ, R226 ;  /* 0x000000ffff027224 */ /* 0x000fe200078e00e2 */
[----:B------:R-:W-:Y:S01]  /*a4c0*/  MOV R0, R227 ;  /* 0x000000e300007202 */ /* 0x000fe20000000f00 */
[----:B------:R-:W-:Y:S01]  /*a4d0*/  IMAD.MOV.U32 R4, RZ, RZ, R224 ;  /* 0x000000ffff047224 */ /* 0x000fe200078e00e0 */
[----:B------:R-:W3:Y:S01]  /*a4e0*/  LDL.LU.64 R226, [R1+0x6c0] ;  /* 0x0006c00001e27983 */ /* 0x000ee20000300a00 */
        /* <DEDUP_REMOVED lines=17> */
[----:B------:R-:W4:Y:S04]  /*a600*/  LDL.LU.64 R216, [R1+0x698] ;  /* 0x0006980001d87983 */ /* 0x000f280000300a00 */
[----:B------:R-:W2:Y:S04]  /*a610*/  LDL.LU.64 R214, [R1+0x690] ;  /* 0x0006900001d67983 */ /* 0x000ea80000300a00 */
[----:B------:R-:W2:Y:S01]  /*a620*/  LDL.LU.64 R212, [R1+0x688] ;  /* 0x0006880001d47983 */ /* 0x000ea20000300a00 */
        /* <DEDUP_REMOVED lines=20> */
[----:B--2---:R-:W-:-:S06]  /*a770*/  WARPGROUP.ARRIVE ;  /* 0x00000000000079c5 */ /* 0x004fcc0000000000 */
        /* <DEDUP_REMOVED lines=28> */
[----:B---3--:R-:W-:Y:S04]  /*a940*/  STL.64 [R1+0x640], R226 ;  /* 0x000640e201007387 */ /* 0x008fe80000100a00 */
[----:B----4-:R-:W-:Y:S04]  /*a950*/  STL.64 [R1+0x638], R224 ;  /* 0x000638e001007387 */ /* 0x010fe80000100a00 */
[----:B------:R-:W-:Y:S04]  /*a960*/  STL.64 [R1+0x630], R222 ;  /* 0x000630de01007387 */ /* 0x000fe80000100a00 */
[----:B------:R-:W-:Y:S04]  /*a970*/  STL.64 [R1+0x628], R220 ;  /* 0x000628dc01007387 */ /* 0x000fe80000100a00 */
[----:B------:R-:W-:Y:S04]  /*a980*/  STL.64 [R1+0x620], R218 ;  /* 0x000620da01007387 */ /* 0x000fe80000100a00 */
[----:B------:R-:W-:Y:S04]  /*a990*/  STL.64 [R1+0x618], R216 ;  /* 0x000618d801007387 */ /* 0x000fe80000100a00 */
[----:B------:R0:W-:Y:S04]  /*a9a0*/  STL.64 [R1+0x610], R214 ;  /* 0x000610d601007387 */ /* 0x0001e80000100a00 */
[----:B------:R1:W-:Y:S01]  /*a9b0*/  STL.64 [R1+0x608], R212 ;  /* 0x000608d401007387 */ /* 0x0003e20000100a00 */
[----:B0-----:R-:W-:-:S02]  /*a9c0*/  IMAD.MOV.U32 R214, RZ, RZ, R14 ;  /* 0x000000ffffd67224 */ /* 0x001fc400078e000e */
[----:B------:R-:W-:Y:S02]  /*a9d0*/  IMAD.MOV.U32 R215, RZ, RZ, R13 ;  /* 0x000000ffffd77224 */ /* 0x000fe400078e000d */
[----:B-1----:R-:W-:Y:S01]  /*a9e0*/  IMAD.MOV.U32 R212, RZ, RZ, R16 ;  /* 0x000000ffffd47224 */ /* 0x002fe200078e0010 */
[----:B------:R-:W-:Y:S02]  /*a9f0*/  WARPGROUP.DEPBAR.LE gsb0, 0x0 ;  /* 0x00008000000079c5 */ /* 0x000fe40000010000 */
[----:B------:R-:W-:-:S06]  /*aa00*/  WARPGROUP.ARRIVE ;  /* 0x00000000000079c5 */ /* 0x000fcc0000000000 */
[----:B------:R-:W-:Y:S01]  /*aa10*/  QGMMA.64x32x32.F32.E4M3.E4M3 R56, gdesc[UR32], R56, gsb0 ;  /* 0x00600000203879f3 */ /* 0x000fe20008000838 */
        /* <DEDUP_REMOVED lines=40> */
[----:B--2---:R-:W-:-:S06]  /*aca0*/  WARPGROUP.ARRIVE ;  /* 0x00000000000079c5 */ /* 0x004fcc0000000000 */
[----:B------:R-:W-:Y:S01]  /*acb0*/  QGMMA.64x32x32.F32.E4M3.E4M3 R200, gdesc[UR16], R200, gsb0 ;  /* 0x0060000010c879f3 */ /* 0x000fe200080008c8 */
[----:B------:R-:W-:Y:S01]  /*acc0*/  MOV R226, R2 ;  /* 0x0000000200e27202 */ /* 0x000fe20000000f00 */
[----:B------:R-:W-:Y:S02]  /*acd0*/  IMAD.MOV.U32 R227, RZ, RZ, R0 ;  /* 0x000000ffffe37224 */ /* 0x000fe400078e0000 */
        /* <DEDUP_REMOVED lines=9> */
[----:B------:R-:W-:Y:S01]  /*ad70*/  MOV R216, R12 ;  /* 0x0000000c00d87202 */ /* 0x000fe20000000f00 */
[----:B------:R-:W-:Y:S01]  /*ad80*/  IMAD.MOV.U32 R217, RZ, RZ, R11 ;  /* 0x000000ffffd97224 */ /* 0x000fe200078e000b */
[----:B------:R-:W-:Y:S01]  /*ad90*/  MOV R221, R7 ;  /* 0x0000000700dd7202 */ /* 0x000fe20000000f00 */
[----:B------:R-:W-:Y:S02]  /*ada0*/  IMAD.MOV.U32 R218, RZ, RZ, R10 ;  /* 0x000000ffffda7224 */ /* 0x000fe400078e000a */
[----:B------:R-:W-:-:S02]  /*adb0*/  IMAD.MOV.U32 R219, RZ, RZ, R9 ;  /* 0x000000ffffdb7224 */ /* 0x000fc400078e0009 */
[----:B------:R-:W-:Y:S02]  /*adc0*/  IMAD.MOV.U32 R220, RZ, RZ, R8 ;  /* 0x000000ffffdc7224 */ /* 0x000fe400078e0008 */
[----:B------:R-:W-:Y:S02]  /*add0*/  IMAD.MOV.U32 R222, RZ, RZ, R6 ;  /* 0x000000ffffde7224 */ /* 0x000fe400078e0006 */
[----:B------:R-:W-:Y:S01]  /*ade0*/  IMAD.MOV.U32 R223, RZ, RZ, R5 ;  /* 0x000000ffffdf7224 */ /* 0x000fe200078e0005 */
[----:B------:R-:W-:Y:S02]  /*adf0*/  UIADD3 UR20, UR50, 0x6, URZ ;  /* 0x0000000632147890 */ /* 0x000fe4000fffe03f */
[----:B------:R-:W-:Y:S01]  /*ae00*/  UIADD3 UR18, UR51, 0x6, URZ ;  /* 0x0000000633127890 */ /* 0x000fe2000fffe03f */
[----:B------:R-:W-:Y:S01]  /*ae10*/  UMOV UR17, 0x40000040 ;  /* 0x4000004000117882 */ /* 0x000fe20000000000 */
[----:B------:R-:W-:-:S03]  /*ae20*/  UMOV UR19, 0x40000040 ;  /* 0x4000004000137882 */ /* 0x000fc60000000000 */
[----:B------:R-:W-:Y:S01]  /*ae30*/  UMOV UR16, UR20 ;  /* 0x0000001400107c82 */ /* 0x000fe20008000000 */
[----:B------:R-:W-:Y:S01]  /*ae40*/  IMAD.MOV.U32 R6, RZ, RZ, R210 ;  /* 0x000000ffff067224 */ /* 0x000fe200078e00d2 */
[----:B------:R-:W-:Y:S01]  /*ae50*/  MOV R8, R208 ;  /* 0x000000d000087202 */ /* 0x000fe20000000f00 */
[----:B------:R-:W-:Y:S02]  /*ae60*/  IMAD.MOV.U32 R5, RZ, RZ, R211 ;  /* 0x000000ffff057224 */ /* 0x000fe400078e00d3 */
[----:B------:R-:W-:Y:S01]  /*ae70*/  IMAD.MOV.U32 R7, RZ, RZ, R209 ;  /* 0x000000ffff077224 */ /* 0x000fe200078e00d1 */
[----:B------:R-:W3:Y:S01]  /*ae80*/  LDL.LU.64 R210, [R1+0x670] ;  /* 0x0006700001d27983 */ /* 0x000ee20000300a00 */
[----:B------:R-:W-:Y:S02]  /*ae90*/  IMAD.MOV.U32 R10, RZ, RZ, R206 ;  /* 0x000000ffff0a7224 */ /* 0x000fe400078e00ce */
[----:B------:R-:W-:Y:S01]  /*aea0*/  IMAD.MOV.U32 R9, RZ, RZ, R207 ;  /* 0x000000ffff097224 */ /* 0x000fe200078e00cf */
[----:B------:R-:W3:Y:S01]  /*aeb0*/  LDL.LU.64 R208, [R1+0x668] ;  /* 0x0006680001d07983 */ /* 0x000ee20000300a00 */
[----:B------:R-:W-:Y:S01]  /*aec0*/  IMAD.MOV.U32 R12, RZ, RZ, R204 ;  /* 0x000000ffff0c7224 */ /* 0x000fe200078e00cc */
[----:B------:R-:W-:Y:S01]  /*aed0*/  MOV R13, R203 ;  /* 0x000000cb000d7202 */ /* 0x000fe20000000f00 */
[----:B------:R-:W-:Y:S01]  /*aee0*/  IMAD.MOV.U32 R11, RZ, RZ, R205 ;  /* 0x000000ffff0b7224 */ /* 0x000fe200078e00cd */
[----:B------:R-:W3:Y:S01]  /*aef0*/  LDL.LU.64 R206, [R1+0x660] ;  /* 0x0006600001ce7983 */ /* 0x000ee20000300a00 */
[----:B------:R-:W-:-:S02]  /*af00*/  IMAD.MOV.U32 R14, RZ, RZ, R202 ;  /* 0x000000ffff0e7224 */ /* 0x000fc400078e00ca */
[----:B------:R-:W-:Y:S01]  /*af10*/  IMAD.MOV.U32 R16, RZ, RZ, R200 ;  /* 0x000000ffff107224 */ /* 0x000fe200078e00c8 */
[----:B------:R-:W3:Y:S01]  /*af20*/  LDL.LU.64 R204, [R1+0x658] ;  /* 0x0006580001cc7983 */ /* 0x000ee20000300a00 */
[----:B------:R-:W-:-:S03]  /*af30*/  IMAD.MOV.U32 R15, RZ, RZ, R201 ;  /* 0x000000ffff0f7224 */ /* 0x000fc600078e00c9 */
[----:B------:R-:W3:Y:S04]  /*af40*/  LDL.LU.64 R202, [R1+0x650] ;  /* 0x0006500001ca7983 */ /* 0x000ee80000300a00 */
[----:B------:R-:W3:Y:S01]  /*af50*/  LDL.LU.64 R200, [R1+0x648] ;  /* 0x0006480001c87983 */ /* 0x000ee20000300a00 */
        /* <DEDUP_REMOVED lines=12> */
[----:B------:R-:W4:Y:S04]  /*b020*/  LDL.LU.64 R224, [R1+0x638] ;  /* 0x0006380001e07983 */ /* 0x000f280000300a00 */
[----:B------:R-:W4:Y:S04]  /*b030*/  LDL.LU.64 R222, [R1+0x630] ;  /* 0x0006300001de7983 */ /* 0x000f280000300a00 */
[----:B------:R-:W4:Y:S04]  /*b040*/  LDL.LU.64 R220, [R1+0x628] ;  /* 0x0006280001dc7983 */ /* 0x000f280000300a00 */
[----:B------:R-:W4:Y:S04]  /*b050*/  LDL.LU.64 R218, [R1+0x620] ;  /* 0x0006200001da7983 */ /* 0x000f280000300a00 */
[----:B------:R-:W4:Y:S04]  /*b060*/  LDL.LU.64 R216, [R1+0x618] ;  /* 0x0006180001d87983 */ /* 0x000f280000300a00 */
[----:B------:R-:W3:Y:S04]  /*b070*/  LDL.LU.64 R214, [R1+0x610] ;  /* 0x0006100001d67983 */ /* 0x000ee80000300a00 */
[----:B------:R-:W3:Y:S01]  /*b080*/  LDL.LU.64 R212, [R1+0x608] ;  /* 0x0006080001d47983 */ /* 0x000ee20000300a00 */
        /* <DEDUP_REMOVED lines=20> */
[----:B---3--:R-:W-:-:S06]  /*b1d0*/  WARPGROUP.ARRIVE ;  /* 0x00000000000079c5 */ /* 0x008fcc0000000000 */
        /* <DEDUP_REMOVED lines=29> */
[----:B----4-:R-:W-:Y:S04]  /*b3b0*/  STL.64 [R1+0x5b8], R224 ;  /* 0x0005b8e001007387 */ /* 0x010fe80000100a00 */
        /* <DEDUP_REMOVED lines=36> */
[----:B0-----:R-:W-:-:S03]  /*b600*/  MOV R212, R4 ;  /* 0x0000000400d47202 */ /* 0x001fc60000000f00 */
[----:B------:R0:W-:Y:S01]  /*b610*/  STL.64 [R1+0x5d8], R204 ;  /* 0x0005d8cc01007387 */ /* 0x0001e20000100a00 */
[----:B-1----:R-:W-:-:S03]  /*b620*/  IMAD.MOV.U32 R210, RZ, RZ, R6 ;  /* 0x000000ffffd27224 */ /* 0x002fc600078e0006 */
[----:B------:R1:W-:Y:S01]  /*b630*/  STL.64 [R1+0x5d0], R202 ;  /* 0x0005d0ca01007387 */ /* 0x0003e20000100a00 */
[----:B--2---:R-:W-:Y:S02]  /*b640*/  IMAD.MOV.U32 R208, RZ, RZ, R8 ;  /* 0x000000ffffd07224 */ /* 0x004fe400078e0008 */
[----:B------:R-:W-:Y:S01]  /*b650*/  IMAD.MOV.U32 R209, RZ, RZ, R7 ;  /* 0x000000ffffd17224 */ /* 0x000fe200078e0007 */
[----:B------:R2:W-:Y:S01]  /*b660*/  STL.64 [R1+0x5c8], R200 ;  /* 0x0005c8c801007387 */ /* 0x0005e20000100a00 */
[----:B---3--:R-:W-:Y:S01]  /*b670*/  IMAD.MOV.U32 R206, RZ, RZ, R10 ;  /* 0x000000ffffce7224 */ /* 0x008fe200078e000a */
[----:B------:R-:W-:Y:S01]  /*b680*/  MOV R207, R9 ;  /* 0x0000000900cf7202 */ /* 0x000fe20000000f00 */
[----:B------:R-:W-:Y:S01]  /*b690*/  IMAD.MOV.U32 R211, RZ, RZ, R5 ;  /* 0x000000ffffd37224 */ /* 0x000fe200078e0005 */
[----:B------:R-:W-:Y:S01]  /*b6a0*/  UMOV UR16, UR36 ;  /* 0x0000002400107c82 */ /* 0x000fe20008000000 */
[----:B0-----:R-:W-:Y:S01]  /*b6b0*/  IMAD.MOV.U32 R204, RZ, RZ, R12 ;  /* 0x000000ffffcc7224 */ /* 0x001fe200078e000c */
[----:B------:R-:W-:Y:S01]  /*b6c0*/  UMOV UR17, UR37 ;  /* 0x0000002500117c82 */ /* 0x000fe20008000000 */
[----:B------:R-:W-:Y:S01]  /*b6d0*/  IMAD.MOV.U32 R205, RZ, RZ, R11 ;  /* 0x000000ffffcd7224 */ /* 0x000fe200078e000b */
[----:B-1----:R-:W-:Y:S01]  /*b6e0*/  MOV R202, R14 ;  /* 0x0000000e00ca7202 */ /* 0x002fe20000000f00 */
[----:B------:R-:W-:Y:S01]  /*b6f0*/  IMAD.MOV.U32 R203, RZ, RZ, R13 ;  /* 0x000000ffffcb7224 */ /* 0x000fe200078e000d */
[----:B------:R-:W3:Y:S01]  /*b700*/  LDL.LU.64 R216, [R1+0x50] ;  /* 0x0000500001d87983 */ /* 0x000ee20000300a00 */
[----:B------:R-:W-:-:S02]  /*b710*/  IMAD.MOV.U32 R213, RZ, RZ, R3 ;  /* 0x000000ffffd57224 */ /* 0x000fc400078e0003 */
[----:B--2---:R-:W-:Y:S01]  /*b720*/  IMAD.MOV.U32 R200, RZ, RZ, R16 ;  /* 0x000000ffffc87224 */ /* 0x004fe200078e0010 */
[----:B------:R-:W3:Y:S01]  /*b730*/  LDL.LU.64 R218, [R1+0x58] ;  /* 0x0000580001da7983 */ /* 0x000ee20000300a00 */
[----:B------:R-:W-:Y:S02]  /*b740*/  IMAD.MOV.U32 R201, RZ, RZ, R15 ;  /* 0x000000ffffc97224 */ /* 0x000fe400078e000f */
[----:B------:R-:W-:Y:S01]  /*b750*/  IMAD.MOV.U32 R214, RZ, RZ, R2 ;  /* 0x000000ffffd67224 */ /* 0x000fe200078e0002 */
[----:B------:R-:W3:Y:S01]  /*b760*/  LDL.LU.64 R220, [R1+0x60] ;  /* 0x0000600001dc7983 */ /* 0x000ee20000300a00 */
[----:B------:R-:W-:-:S03]  /*b770*/  IMAD.MOV.U32 R215, RZ, RZ, R0 ;  /* 0x000000ffffd77224 */ /* 0x000fc600078e0000 */
        /* <DEDUP_REMOVED lines=31> */
[----:B------:R-:W-:Y:S02]  /*b970*/  IMAD.MOV.U32 R2, RZ, RZ, R226 ;  /* 0x000000ffff027224 */ /* 0x000fe400078e00e2 */
[----:B------:R-:W-:Y:S01]  /*b980*/  IMAD.MOV.U32 R0, RZ, RZ, R227 ;  /* 0x000000ffff007224 */ /* 0x000fe200078e00e3 */
[----:B------:R-:W-:Y:S01]  /*b990*/  MOV R5, R223 ;  /* 0x000000df00057202 */ /* 0x000fe20000000f00 */
[----:B------:R-:W-:Y:S01]  /*b9a0*/  IMAD.MOV.U32 R4, RZ, RZ, R224 ;  /* 0x000000ffff047224 */ /* 0x000fe200078e00e0 */
[----:B------:R-:W3:Y:S01]  /*b9b0*/  LDL.LU.64 R226, [R1+0x5c0] ;  /* 0x0005c00001e27983 */ /* 0x000ee20000300a00 */
        /* <DEDUP_REMOVED lines=77> */
[----:B------:R-:W-:Y:S01]  /*be90*/  IMAD.MOV.U32 R215, RZ, RZ, R13 ;  /* 0x000000ffffd77224 */ /* 0x000fe200078e000d */
[----:B-1----:R-:W-:Y:S01]  /*bea0*/  MOV R212, R16 ;  /* 0x0000001000d47202 */ /* 0x002fe20000000f00 */
        /* <DEDUP_REMOVED lines=45> */
[----:B------:R-:W-:Y:S01]  /*c180*/  IMAD.MOV.U32 R226, RZ, RZ, R2 ;  /* 0x000000ffffe27224 */ /* 0x000fe200078e0002 */
[----:B------:R-:W-:Y:S01]  /*c190*/  MOV R227, R0 ;  /* 0x0000000000e37202 */ /* 0x000fe20000000f00 */
[----:B------:R-:W-:Y:S02]  /*c1a0*/  IMAD.MOV.U32 R224, RZ, RZ, R4 ;  /* 0x000000ffffe07224 */ /* 0x000fe400078e0004 */
[----:B------:R-:W-:Y:S01]  /*c1b0*/  IMAD.MOV.U32 R225, RZ, RZ, R3 ;  /* 0x000000ffffe17224 */ /* 0x000fe200078e0003 */
[----:B------:R-:W-:Y:S02]  /*c1c0*/  WARPGROUP.DEPBAR.LE gsb0, 0x0 ;  /* 0x00008000000079c5 */ /* 0x000fe40000010000 */
[----:B------:R-:W-:Y:S01]  /*c1d0*/  MOV R2, R214 ;  /* 0x000000d600027202 */ /* 0x000fe20000000f00 */
[----:B------:R-:W-:Y:S02]  /*c1e0*/  IMAD.MOV.U32 R0, RZ, RZ, R215 ;  /* 0x000000ffff007224 */ /* 0x000fe400078e00d7 */
[----:B------:R-:W-:Y:S01]  /*c1f0*/  IMAD.MOV.U32 R4, RZ, RZ, R212 ;  /* 0x000000ffff047224 */ /* 0x000fe200078e00d4 */
[----:B------:R-:W2:Y:S01]  /*c200*/  LDL.LU.64 R214, [R1+0x580] ;  /* 0x0005800001d67983 */ /* 0x000ea20000300a00 */
[----:B------:R-:W-:-:S03]  /*c210*/  IMAD.MOV.U32 R3, RZ, RZ, R213 ;  /* 0x000000ffff037224 */ /* 0x000fc600078e00d5 */
[----:B------:R-:W2:Y:S01]  /*c220*/  LDL.LU.64 R212, [R1+0x578] ;  /* 0x0005780001d47983 */ /* 0x000ea20000300a00 */
[----:B------:R-:W-:Y:S01]  /*c230*/  IMAD.MOV.U32 R216, RZ, RZ, R12 ;  /* 0x000000ffffd87224 */ /* 0x000fe200078e000c */
[----:B------:R-:W-:Y:S01]  /*c240*/  MOV R217, R11 ;  /* 0x0000000b00d97202 */ /* 0x000fe20000000f00 */
[----:B------:R-:W-:Y:S01]  /*c250*/  IMAD.MOV.U32 R218, RZ, RZ, R10 ;  /* 0x000000ffffda7224 */ /* 0x000fe200078e000a */
[----:B------:R-:W-:Y:S01]  /*c260*/  MOV R222, R6 ;  /* 0x0000000600de7202 */ /* 0x000fe20000000f00 */
[----:B------:R-:W-:Y:S02]  /*c270*/  IMAD.MOV.U32 R219, RZ, RZ, R9 ;  /* 0x000000ffffdb7224 */ /* 0x000fe400078e0009 */
[----:B------:R-:W-:Y:S02]  /*c280*/  IMAD.MOV.U32 R220, RZ, RZ, R8 ;  /* 0x000000ffffdc7224 */ /* 0x000fe400078e0008 */
[----:B------:R-:W-:Y:S02]  /*c290*/  IMAD.MOV.U32 R221, RZ, RZ, R7 ;  /* 0x000000ffffdd7224 */ /* 0x000fe400078e0007 */
[----:B------:R-:W-:Y:S01]  /*c2a0*/  IMAD.MOV.U32 R223, RZ, RZ, R5 ;  /* 0x000000ffffdf7224 */ /* 0x000fe200078e0005 */
[----:B------:R-:W-:-:S02]  /*c2b0*/  UIADD3 UR20, UR50, 0x602, URZ ;  /* 0x0000060232147890 */ /* 0x000fc4000fffe03f */
        /* <DEDUP_REMOVED lines=16> */
[----:B------:R-:W-:Y:S02]  /*c3c0*/  IMAD.MOV.U32 R13, RZ, RZ, R203 ;  /* 0x000000ffff0d7224 */ /* 0x000fe400078e00cb */
        /* <DEDUP_REMOVED lines=116> */
[----:B--2---:R-:W-:Y:S01]  /*cb10*/  MOV R208, R8 ;  /* 0x0000000800d07202 */ /* 0x004fe20000000f00 */
[----:B------:R-:W-:Y:S02]  /*cb20*/  IMAD.MOV.U32 R209, RZ, RZ, R7 ;  /* 0x000000ffffd17224 */ /* 0x000fe400078e0007 */
[----:B------:R2:W-:Y:S01]  /*cb30*/  STL.64 [R1+0x4c8], R200 ;  /* 0x0004c8c801007387 */ /* 0x0005e20000100a00 */
[----:B---3--:R-:W-:Y:S02]  /*cb40*/  IMAD.MOV.U32 R206, RZ, RZ, R10 ;  /* 0x000000ffffce7224 */ /* 0x008fe400078e000a */
        /* <DEDUP_REMOVED lines=48> */
[----:B------:R-:W-:Y:S02]  /*ce50*/  IMAD.MOV.U32 R0, RZ, RZ, R227 ;  /* 0x000000ffff007224 */ /* 0x000fe400078e00e3 */
        /* <DEDUP_REMOVED lines=84> */
[----:B------:R-:W-:Y:S01]  /*d3a0*/  MOV R213, R15 ;  /* 0x0000000f00d57202 */ /* 0x000fe20000000f00 */
        /* <DEDUP_REMOVED lines=48> */
[----:B------:R-:W-:Y:S01]  /*d6b0*/  IMAD.MOV.U32 R3, RZ, RZ, R212 ;  /* 0x000000ffff037224 */ /* 0x000fe200078e00d4 */
[----:B------:R-:W2:Y:S01]  /*d6c0*/  LDL.LU.64 R214, [R1+0x480] ;  /* 0x0004800001d67983 */ /* 0x000ea20000300a00 */
[----:B------:R-:W-:-:S03]  /*d6d0*/  IMAD.MOV.U32 R2, RZ, RZ, R213 ;  /* 0x000000ffff027224 */ /* 0x000fc600078e00d5 */
[----:B------:R-:W2:Y:S01]  /*d6e0*/  LDL.LU.64 R212, [R1+0x478] ;  /* 0x0004780001d47983 */ /* 0x000ea20000300a00 */
[----:B------:R-:W-:Y:S01]  /*d6f0*/  IMAD.MOV.U32 R216, RZ, RZ, R12 ;  /* 0x000000ffffd87224 */ /* 0x000fe200078e000c */
[----:B------:R-:W-:Y:S01]  /*d700*/  MOV R218, R10 ;  /* 0x0000000a00da7202 */ /* 0x000fe20000000f00 */
[----:B------:R-:W-:Y:S02]  /*d710*/  IMAD.MOV.U32 R217, RZ, RZ, R11 ;  /* 0x000000ffffd97224 */ /* 0x000fe400078e000b */
[----:B------:R-:W-:Y:S02]  /*d720*/  IMAD.MOV.U32 R219, RZ, RZ, R9 ;  /* 0x000000ffffdb7224 */ /* 0x000fe400078e0009 */
[----:B------:R-:W-:Y:S02]  /*d730*/  IMAD.MOV.U32 R220, RZ, RZ, R8 ;  /* 0x000000ffffdc7224 */ /* 0x000fe400078e0008 */
[----:B------:R-:W-:Y:S02]  /*d740*/  IMAD.MOV.U32 R221, RZ, RZ, R7 ;  /* 0x000000ffffdd7224 */ /* 0x000fe400078e0007 */
[----:B------:R-:W-:-:S02]  /*d750*/  IMAD.MOV.U32 R222, RZ, RZ, R6 ;  /* 0x000000ffffde7224 */ /* 0x000fc400078e0006 */
[----:B------:R-:W-:Y:S01]  /*d760*/  IMAD.MOV.U32 R224, RZ, RZ, R4 ;  /* 0x000000ffffe07224 */ /* 0x000fe200078e0004 */
[----:B------:R-:W-:Y:S02]  /*d770*/  UIADD3 UR20, UR50, 0x606, URZ ;  /* 0x0000060632147890 */ /* 0x000fe4000fffe03f */
[----:B------:R-:W-:Y:S01]  /*d780*/  UIADD3 UR14, UR51, 0x706, URZ ;  /* 0x00000706330e7890 */ /* 0x000fe2000fffe03f */
[----:B------:R-:W-:Y:S01]  /*d790*/  UMOV UR13, 0x40000040 ;  /* 0x40000040000d7882 */ /* 0x000fe20000000000 */
[----:B------:R-:W-:-:S03]  /*d7a0*/  UMOV UR15, 0x40000040 ;  /* 0x40000040000f7882 */ /* 0x000fc60000000000 */
[----:B------:R-:W-:Y:S01]  /*d7b0*/  UMOV UR12, UR20 ;  /* 0x00000014000c7c82 */ /* 0x000fe20008000000 */
        /* <DEDUP_REMOVED lines=11> */
[----:B------:R-:W-:Y:S01]  /*d870*/  IMAD.MOV.U32 R14, RZ, RZ, R202 ;  /* 0x000000ffff0e7224 */ /* 0x000fe200078e00ca */
[----:B------:R-:W-:Y:S01]  /*d880*/  MOV R16, R200 ;  /* 0x000000c800107202 */ /* 0x000fe20000000f00 */
        /* <DEDUP_REMOVED lines=93> */
[----:B--2---:R-:W-:Y:S01]  /*de60*/  STL.64 [R1+0x3c0], R226 ;  /* 0x0003c0e201007387 */ /* 0x004fe20000100a00 */
[----:B------:R-:W-:Y:S02]  /*de70*/  WARPGROUP.DEPBAR.LE gsb0, 0x0 ;  /* 0x00008000000079c5 */ /* 0x000fe40000010000 */
[----:B------:R-:W-:-:S06]  /*de80*/  WARPGROUP.ARRIVE ;  /* 0x00000000000079c5 */ /* 0x000fcc0000000000 */
[----:B------:R-:W-:Y:S01]  /*de90*/  QGMMA.64x32x32.F32.E4M3.E4M3 R184, gdesc[UR16], R184, gsb0 ;  /* 0x0060000010b879f3 */ /* 0x000fe200080008b8 */
[----:B----4-:R0:W-:Y:S04]  /*dea0*/  STL.64 [R1+0x3b8], R224 ;  /* 0x0003b8e001007387 */ /* 0x0101e80000100a00 */
        /* <DEDUP_REMOVED lines=8> */
[----:B--2---:R-:W-:Y:S01]  /*df30*/  IMAD.MOV.U32 R220, RZ, RZ, R8 ;  /* 0x000000ffffdc7224 */ /* 0x004fe200078e0008 */
[----:B------:R-:W-:Y:S01]  /*df40*/  MOV R221, R7 ;  /* 0x0000000700dd7202 */ /* 0x000fe20000000f00 */
[----:B------:R-:W-:Y:S01]  /*df50*/  IMAD.MOV.U32 R223, RZ, RZ, R4 ;  /* 0x000000ffffdf7224 */ /* 0x000fe200078e0004 */
[----:B------:R2:W-:Y:S01]  /*df60*/  STL.64 [R1+0x388], R212 ;  /* 0x000388d401007387 */ /* 0x0005e20000100a00 */
[----:B---3--:R-:W-:Y:S02]  /*df70*/  IMAD.MOV.U32 R218, RZ, RZ, R10 ;  /* 0x000000ffffda7224 */ /* 0x008fe400078e000a */
[----:B------:R-:W-:Y:S01]  /*df80*/  IMAD.MOV.U32 R219, RZ, RZ, R9 ;  /* 0x000000ffffdb7224 */ /* 0x000fe200078e0009 */
[----:B0-----:R-:W-:Y:S01]  /*df90*/  MOV R216, R12 ;  /* 0x0000000c00d87202 */ /* 0x001fe20000000f00 */
[----:B------:R-:W-:-:S02]  /*dfa0*/  IMAD.MOV.U32 R217, RZ, RZ, R11 ;  /* 0x000000ffffd97224 */ /* 0x000fc400078e000b */
[----:B------:R-:W-:Y:S02]  /*dfb0*/  IMAD.MOV.U32 R225, RZ, RZ, R2 ;  /* 0x000000ffffe17224 */ /* 0x000fe400078e0002 */
[----:B-1----:R-:W-:Y:S02]  /*dfc0*/  IMAD.MOV.U32 R214, RZ, RZ, R14 ;  /* 0x000000ffffd67224 */ /* 0x002fe400078e000e */
[----:B------:R-:W-:Y:S02]  /*dfd0*/  IMAD.MOV.U32 R215, RZ, RZ, R13 ;  /* 0x000000ffffd77224 */ /* 0x000fe400078e000d */
[----:B--2---:R-:W-:Y:S02]  /*dfe0*/  IMAD.MOV.U32 R212, RZ, RZ, R16 ;  /* 0x000000ffffd47224 */ /* 0x004fe400078e0010 */
[----:B------:R-:W-:Y:S01]  /*dff0*/  IMAD.MOV.U32 R213, RZ, RZ, R15 ;  /* 0x000000ffffd57224 */ /* 0x000fe200078e000f */
[----:B------:R-:W-:Y:S01]  /*e000*/  UMOV UR12, UR36 ;  /* 0x00000024000c7c82 */ /* 0x000fe20008000000 */
[----:B------:R-:W-:Y:S01]  /*e010*/  IMAD.MOV.U32 R227, RZ, RZ, R5 ;  /* 0x000000ffffe37224 */ /* 0x000fe200078e0005 */
[----:B------:R-:W-:Y:S01]  /*e020*/  UMOV UR13, UR37 ;  /* 0x00000025000d7c82 */ /* 0x000fe20008000000 */
[----:B------:R0:W5:Y:S04]  /*e030*/  LDL.LU R16, [R1+0x400] ;  /* 0x0004000001107983 */ /* 0x0001680000300800 */
[----:B------:R0:W5:Y:S04]  /*e040*/  LDL.LU R15, [R1+0x3fc] ;  /* 0x0003fc00010f7983 */ /* 0x0001680000300800 */
[----:B------:R0:W5:Y:S04]  /*e050*/  LDL.LU R14, [R1+0x3f8] ;  /* 0x0003f800010e7983 */ /* 0x0001680000300800 */
[----:B------:R0:W5:Y:S01]  /*e060*/  LDL.LU R13, [R1+0x3f4] ;  /* 0x0003f400010d7983 */ /* 0x0001620000300800 */
[----:B------:R-:W-:-:S02]  /*e070*/  WARPGROUP.DEPBAR.LE gsb0, 0x0 ;  /* 0x00008000000079c5 */ /* 0x000fc40000010000 */
[----:B------:R-:W-:Y:S01]  /*e080*/  WARPGROUP.ARRIVE ;  /* 0x00000000000079c5 */ /* 0x000fe20000000000 */
[----:B------:R0:W5:Y:S04]  /*e090*/  LDL.LU R12, [R1+0x3f0] ;  /* 0x0003f000010c7983 */ /* 0x0001680000300800 */
[----:B------:R0:W5:Y:S01]  /*e0a0*/  LDL.LU R11, [R1+0x3ec] ;  /* 0x0003ec00010b7983 */ /* 0x0001620000300800 */
[----:B------:R-:W-:Y:S03]  /*e0b0*/  QGMMA.64x32x32.F32.E4M3.E4M3 R212, gdesc[UR12], R212, gsb0 ;  /* 0x006000000cd479f3 */ /* 0x000fe600080008d4 */
[----:B------:R0:W5:Y:S04]  /*e0c0*/  LDL.LU R10, [R1+0x3e8] ;  /* 0x0003e800010a7983 */ /* 0x0001680000300800 */
[----:B------:R0:W5:Y:S04]  /*e0d0*/  LDL.LU R9, [R1+0x3e4] ;  /* 0x0003e40001097983 */ /* 0x0001680000300800 */
[----:B------:R0:W5:Y:S04]  /*e0e0*/  LDL.LU R8, [R1+0x3e0] ;  /* 0x0003e00001087983 */ /* 0x0001680000300800 */
[----:B------:R0:W5:Y:S04]  /*e0f0*/  LDL.LU R7, [R1+0x3dc] ;  /* 0x0003dc0001077983 */ /* 0x0001680000300800 */
[----:B------:R0:W5:Y:S04]  /*e100*/  LDL.LU R6, [R1+0x3d8] ;  /* 0x0003d80001067983 */ /* 0x0001680000300800 */
[----:B------:R0:W5:Y:S04]  /*e110*/  LDL.LU R4, [R1+0x3d4] ;  /* 0x0003d40001047983 */ /* 0x0001680000300800 */
[----:B------:R0:W5:Y:S04]  /*e120*/  LDL.LU R3, [R1+0x3d0] ;  /* 0x0003d00001037983 */ /* 0x0001680000300800 */
[----:B------:R0:W5:Y:S04]  /*e130*/  LDL.LU R2, [R1+0x3cc] ;  /* 0x0003cc0001027983 */ /* 0x0001680000300800 */
[----:B------:R0:W5:Y:S01]  /*e140*/  LDL.LU R0, [R1+0x3c8] ;  /* 0x0003c80001007983 */ /* 0x0001620000300800 */
[----:B------:R-:W-:-:S03]  /*e150*/  WARPGROUP.DEPBAR.LE gsb0, 0x0 ;  /* 0x00008000000079c5 */ /* 0x000fc60000010000 */
        /* <DEDUP_REMOVED lines=8> */
[----:B-1----:R0:W5:Y:S04]  /*e1e0*/  LDL.LU.64 R226, [R1+0x3c0] ;  /* 0x0003c00001e27983 */ /* 0x0021680000300a00 */
[----:B------:R0:W5:Y:S04]  /*e1f0*/  LDL.LU.64 R224, [R1+0x3b8] ;  /* 0x0003b80001e07983 */ /* 0x0001680000300a00 */
[----:B------:R0:W5:Y:S04]  /*e200*/  LDL.LU.64 R222, [R1+0x3b0] ;  /* 0x0003b00001de7983 */ /* 0x0001680000300a00 */
[----:B------:R0:W5:Y:S04]  /*e210*/  LDL.LU.64 R220, [R1+0x3a8] ;  /* 0x0003a80001dc7983 */ /* 0x0001680000300a00 */
[----:B------:R0:W5:Y:S04]  /*e220*/  LDL.LU.64 R218, [R1+0x3a0] ;  /* 0x0003a00001da7983 */ /* 0x0001680000300a00 */
[----:B------:R0:W5:Y:S04]  /*e230*/  LDL.LU.64 R216, [R1+0x398] ;  /* 0x0003980001d87983 */ /* 0x0001680000300a00 */
[----:B------:R0:W5:Y:S04]  /*e240*/  LDL.LU.64 R214, [R1+0x390] ;  /* 0x0003900001d67983 */ /* 0x0001680000300a00 */
[----:B------:R0:W5:Y:S01]  /*e250*/  LDL.LU.64 R212, [R1+0x388] ;  /* 0x0003880001d47983 */ /* 0x0001620000300a00 */
[----:B------:R-:W-:-:S04]  /*e260*/  UIADD3 UR6, UR6, 0x8, URZ ;  /* 0x0000000806067890 */ /* 0x000fc8000fffe03f */
[----:B------:R-:W-:-:S04]  /*e270*/  UISETP.NE.AND UP0, UPT, UR6, UR43, UPT ;  /* 0x0000002b0600728c */ /* 0x000fc8000bf05270 */
[----:B------:R-:W-:-:S06]  /*e280*/  USEL UR12, URZ, 0x1, UP0 ;  /* 0x000000013f0c7887 */ /* 0x000fcc0008000000 */
[----:B------:R-:W-:-:S13]  /*e290*/  ISETP.NE.AND P0, PT, RZ, UR12, PT ;  /* 0x0000000cff007c0c */ /* 0x000fda000bf05270 */
[----:B0-----:R-:W-:Y:S05]  /*e2a0*/  @!P0 BRA `(.L_x_24) ;  /* 0x0000002800e48947 */ /* 0x001fea0003800000 */
[----:B------:R0:W-:Y:S04]  /*e2b0*/  STL [R1+0x404], R40 ;  /* 0x0004042801007387 */ /* 0x0001e80000100800 */
[----:B0-----:R-:W2:Y:S04]  /*e2c0*/  LDL R40, [R1+0x40] ;  /* 0x0000400001287983 */ /* 0x001ea80000100800 */
[----:B------:R0:W-:Y:S04]  /*e2d0*/  STL [R1+0x400], R41 ;  /* 0x0004002901007387 */ /* 0x0001e80000100800 */
[----:B0-----:R-:W3:Y:S04]  /*e2e0*/  LDL R41, [R1+0x44] ;  /* 0x0000440001297983 */ /* 0x001ee80000100800 */
[----:B------:R0:W-:Y:S04]  /*e2f0*/  STL [R1+0x3fc], R42 ;  /* 0x0003fc2a01007387 */ /* 0x0001e80000100800 */
[----:B0-----:R-:W4:Y:S04]  /*e300*/  LDL R42, [R1+0x48] ;  /* 0x00004800012a7983 */ /* 0x001f280000100800 */
        /* <DEDUP_REMOVED lines=26> */
[----:B------:R-:W4:Y:S04]  /*e4b0*/  LDL.LU R5, [R1+0x80] ;  /* 0x0000800001057983 */ /* 0x000f280000300800 */
        /* <DEDUP_REMOVED lines=31> */
[----:B0-----:R-:W4:Y:S01]  /*e6b0*/  LDL R39, [R1] ;  /* 0x0000000001277983 */ /* 0x001f220000100800 */
[----:B--2--5:R-:W-:-:S01]  /*e6c0*/  FADD R4, R40, R4 ;  /* 0x0000000428047221 */ /* 0x024fc20000000000 */
[----:B---3--:R-:W-:Y:S01]  /*e6d0*/  FADD R3, R41, R3 ;  /* 0x0000000329037221 */ /* 0x008fe20000000000 */
[----:B----4-:R-:W-:-:S01]  /*e6e0*/  FADD R2, R42, R2 ;  /* 0x000000022a027221 */ /* 0x010fc20000000000 */
[----:B------:R-:W2:Y:S01]  /*e6f0*/  LDL.LU R40, [R1+0x404] ;  /* 0x0004040001287983 */ /* 0x000ea20000300800 */
[----:B------:R-:W-:-:S01]  /*e700*/  FADD R0, R43, R0 ;  /* 0x000000002b007221 */ /* 0x000fc20000000000 */
[----:B------:R-:W-:-:S02]  /*e710*/  FADD R6, R44, R6 ;  /* 0x000000062c067221 */ /* 0x000fc40000000000 */
[----:B------:R-:W3:Y:S01]  /*e720*/  LDL.LU R41, [R1+0x400] ;  /* 0x0004000001297983 */ /* 0x000ee20000300800 */
[----:B------:R-:W-:-:S03]  /*e730*/  FADD R7, R45, R7 ;  /* 0x000000072d077221 */ /* 0x000fc60000000000 */
[----:B------:R-:W4:Y:S01]  /*e740*/  LDL.LU R42, [R1+0x3fc] ;  /* 0x0003fc00012a7983 */ /* 0x000f220000300800 */
        /* <DEDUP_REMOVED lines=13> */
[----:B------:R-:W4:Y:S04]  /*e820*/  LDL.LU R49, [R1+0x3e0] ;  /* 0x0003e00001317983 */ /* 0x000f280000300800 */
[----:B------:R-:W4:Y:S01]  /*e830*/  LDL.LU R50, [R1+0x3dc] ;  /* 0x0003dc0001327983 */ /* 0x000f220000300800 */
[----:B------:R-:W-:-:S03]  /*e840*/  FADD R15, R53, R15 ;  /* 0x0000000f350f7221 */ /* 0x000fc60000000000 */
[----:B------:R-:W4:Y:S04]  /*e850*/  LDL.LU R51, [R1+0x3d8] ;  /* 0x0003d80001337983 */ /* 0x000f280000300800 */
[----:B------:R-:W4:Y:S04]  /*e860*/  LDL.LU R52, [R1+0x3d4] ;  /* 0x0003d40001347983 */ /* 0x000f280000300800 */
[----:B------:R-:W4:Y:S01]  /*e870*/  LDL.LU R53, [R1+0x3d0] ;  /* 0x0003d00001357983 */ /* 0x000f220000300800 */
[----:B------:R-:W-:-:S03]  /*e880*/  FADD R16, R54, R16 ;  /* 0x0000001036107221 */ /* 0x000fc60000000000 */
[----:B------:R-:W4:Y:S01]  /*e890*/  LDL.LU R54, [R1+0x3cc] ;  /* 0x0003cc0001367983 */ /* 0x000f220000300800 */
[----:B------:R-:W-:-:S03]  /*e8a0*/  FADD R17, R55, R17 ;  /* 0x0000001137117221 */ /* 0x000fc60000000000 */
[----:B------:R-:W4:Y:S01]  /*e8b0*/  LDL.LU R55, [R1+0x3c8] ;  /* 0x0003c80001377983 */ /* 0x000f220000300800 */
[----:B------:R-:W-:-:S01]  /*e8c0*/  FADD R226, R200, R226 ;  /* 0x000000e2c8e27221 */ /* 0x000fc20000000000 */
[----:B------:R-:W-:Y:S01]  /*e8d0*/  FADD R5, R204, R5 ;  /* 0x00000005cc057221 */ /* 0x000fe20000000000 */
        /* <DEDUP_REMOVED lines=18> */
[----:B------:R-:W-:-:S02]  /*ea00*/  FADD R18, R39, R18 ;  /* 0x0000001227127221 */ /* 0x000fc40000000000 */
[----:B------:R-:W2:Y:S04]  /*ea10*/  LDL.LU R39, [R1+0x84] ;  /* 0x0000840001277983 */ /* 0x000ea80000300800 */
[----:B------:R-:W3:Y:S04]  /*ea20*/  LDL.LU R38, [R1+0x88] ;  /* 0x0000880001267983 */ /* 0x000ee80000300800 */
[----:B------:R-:W4:Y:S04]  /*ea30*/  LDL.LU R37, [R1+0x8c] ;  /* 0x00008c0001257983 */ /* 0x000f280000300800 */
[----:B------:R0:W-:Y:S04]  /*ea40*/  STL [R1+0x80], R5 ;  /* 0x0000800501007387 */ /* 0x0001e80000100800 */
[----:B------:R-:W4:Y:S04]  /*ea50*/  LDL.LU R36, [R1+0x90] ;  /* 0x0000900001247983 */ /* 0x000f280000300800 */
        /* <DEDUP_REMOVED lines=12> */
[----:B0-----:R-:W4:Y:S01]  /*eb20*/  LDL.LU R5, [R1+0xc4] ;  /* 0x0000c40001057983 */ /* 0x001f220000300800 */
[----:B--2---:R-:W-:-:S01]  /*eb30*/  FADD R39, R205, R39 ;  /* 0x00000027cd277221 */ /* 0x004fc20000000000 */
[----:B---3--:R-:W-:-:S04]  /*eb40*/  FADD R38, R206, R38 ;  /* 0x00000026ce267221 */ /* 0x008fc80000000000 */
[----:B------:R0:W-:Y:S01]  /*eb50*/  STL [R1+0x84], R39 ;  /* 0x0000842701007387 */ /* 0x0001e20000100800 */
[----:B----4-:R-:W-:-:S03]  /*eb60*/  FADD R37, R207, R37 ;  /* 0x00000025cf257221 */ /* 0x010fc60000000000 */
[----:B------:R1:W-:Y:S04]  /*eb70*/  STL [R1+0x88], R38 ;  /* 0x0000882601007387 */ /* 0x0003e80000100800 */
[----:B------:R2:W-:Y:S01]  /*eb80*/  STL [R1+0x8c], R37 ;  /* 0x00008c2501007387 */ /* 0x0005e20000100800 */
[----:B------:R-:W-:-:S01]  /*eb90*/  FADD R36, R208, R36 ;  /* 0x00000024d0247221 */ /* 0x000fc20000000000 */
[----:B------:R-:W-:-:S04]  /*eba0*/  FADD R35, R209, R35 ;  /* 0x00000023d1237221 */ /* 0x000fc80000000000 */
[----:B------:R3:W-:Y:S01]  /*ebb0*/  STL [R1+0x90], R36 ;  /* 0x0000902401007387 */ /* 0x0007e20000100800 */
[----:B------:R-:W-:-:S03]  /*ebc0*/  FADD R34, R210, R34 ;  /* 0x00000022d2227221 */ /* 0x000fc60000000000 */
        /* <DEDUP_REMOVED lines=20> */
[----:B0-----:R-:W4:Y:S01]  /*ed10*/  LDL.LU R39, [R1+0xc8] ;  /* 0x0000c80001277983 */ /* 0x001f220000300800 */
[----:B------:R-:W-:-:S03]  /*ed20*/  FADD R5, R189, R5 ;  /* 0x00000005bd057221 */ /* 0x000fc60000000000 */
[----:B------:R0:W-:Y:S04]  /*ed30*/  STL [R1+0xbc], R25 ;  /* 0x0000bc1901007387 */ /* 0x0001e80000100800 */
[----:B-1----:R-:W4:Y:S04]  /*ed40*/  LDL.LU R38, [R1+0xcc] ;  /* 0x0000cc0001267983 */ /* 0x002f280000300800 */
[----:B------:R1:W-:Y:S04]  /*ed50*/  STL [R1+0xc0], R24 ;  /* 0x0000c01801007387 */ /* 0x0003e80000100800 */
[----:B--2---:R-:W2:Y:S04]  /*ed60*/  LDL.LU R37, [R1+0xd0] ;  /* 0x0000d00001257983 */ /* 0x004ea80000300800 */
[----:B------:R1:W-:Y:S04]  /*ed70*/  STL [R1+0xc4], R5 ;  /* 0x0000c40501007387 */ /* 0x0003e80000100800 */
[----:B---3--:R-:W3:Y:S04]  /*ed80*/  LDL.LU R36, [R1+0xd4] ;  /* 0x0000d40001247983 */ /* 0x008ee80000300800 */
[----:B----4-:R-:W4:Y:S04]  /*ed90*/  LDL.LU R35, [R1+0xd8] ;  /* 0x0000d80001237983 */ /* 0x010f280000300800 */
        /* <DEDUP_REMOVED lines=9> */
[----:B0-----:R-:W4:Y:S04]  /*ee30*/  LDL.LU R25, [R1+0x100] ;  /* 0x0001000001197983 */ /* 0x001f280000300800 */
[----:B-1----:R-:W4:Y:S04]  /*ee40*/  LDL.LU R24, [R1+0x104] ;  /* 0x0001040001187983 */ /* 0x002f280000300800 */
[----:B------:R-:W4:Y:S01]  /*ee50*/  LDL.LU R5, [R1+0x108] ;  /* 0x0001080001057983 */ /* 0x000f220000300800 */
[----:B------:R-:W-:-:S01]  /*ee60*/  FADD R39, R190, R39 ;  /* 0x00000027be277221 */ /* 0x000fc20000000000 */
[----:B------:R-:W-:-:S04]  /*ee70*/  FADD R38, R191, R38 ;  /* 0x00000026bf267221 */ /* 0x000fc80000000000 */
[----:B------:R0:W-:Y:S01]  /*ee80*/  STL [R1+0xc8], R39 ;  /* 0x0000c82701007387 */ /* 0x0001e20000100800 */
[----:B--2---:R-:W-:-:S03]  /*ee90*/  FADD R37, R192, R37 ;  /* 0x00000025c0257221 */ /* 0x004fc60000000000 */
[----:B------:R1:W-:Y:S01]  /*eea0*/  STL [R1+0xcc], R38 ;  /* 0x0000cc2601007387 */ /* 0x0003e20000100800 */
[----:B---3--:R-:W-:-:S03]  /*eeb0*/  FADD R36, R193, R36 ;  /* 0x00000024c1247221 */ /* 0x008fc60000000000 */
[----:B------:R2:W-:Y:S01]  /*eec0*/  STL [R1+0xd0], R37 ;  /* 0x0000d02501007387 */ /* 0x0005e20000100800 */
[----:B----4-:R-:W-:-:S03]  /*eed0*/  FADD R35, R194, R35 ;  /* 0x00000023c2237221 */ /* 0x010fc60000000000 */
        /* <DEDUP_REMOVED lines=402> */
[----:B------:R-:W-:Y:S01]  /*10800*/  STL [R1+0x2e8], R39 ;  /* 0x0002e82701007387 */ /* 0x000fe20000100800 */
[----:B--2---:R-:W-:-:S03]  /*10810*/  FADD R37, R40, R37 ;  /* 0x0000002528257221 */ /* 0x004fc60000000000 */
[----:B------:R-:W-:Y:S01]  /*10820*/  STL [R1+0x2ec], R38 ;  /* 0x0002ec2601007387 */ /* 0x000fe20000100800 */
[----:B---3--:R-:W-:-:S03]  /*10830*/  FADD R36, R41, R36 ;  /* 0x0000002429247221 */ /* 0x008fc60000000000 */
[----:B------:R-:W-:Y:S01]  /*10840*/  STL [R1+0x2f0], R37 ;  /* 0x0002f02501007387 */ /* 0x000fe20000100800 */
[----:B----4-:R-:W-:-:S03]  /*10850*/  FADD R35, R42, R35 ;  /* 0x000000232a237221 */ /* 0x010fc60000000000 */
[----:B------:R-:W-:Y:S01]  /*10860*/  STL [R1+0x2f4], R36 ;  /* 0x0002f42401007387 */ /* 0x000fe20000100800 */
[----:B------:R-:W-:-:S03]  /*10870*/  FADD R34, R43, R34 ;  /* 0x000000222b227221 */ /* 0x000fc60000000000 */
        /* <DEDUP_REMOVED lines=17> */
[----:B------:R-:W-:-:S01]  /*10990*/  FADD R25, R52, R25 ;  /* 0x0000001934197221 */ /* 0x000fc20000000000 */
[----:B------:R-:W-:Y:S02]  /*109a0*/  FADD R24, R53, R24 ;  /* 0x0000001835187221 */ /* 0x000fe40000000000 */
[----:B------:R-:W-:Y:S04]  /*109b0*/  STL [R1+0x31c], R26 ;  /* 0x00031c1a01007387 */ /* 0x000fe80000100800 */
[----:B------:R0:W-:Y:S04]  /*109c0*/  STL [R1+0x324], R24 ;  /* 0x0003241801007387 */ /* 0x0001e80000100800 */
[----:B------:R1:W-:Y:S04]  /*109d0*/  STL [R1+0x320], R25 ;  /* 0x0003201901007387 */ /* 0x0003e80000100800 */
[----:B0-----:R-:W2:Y:S01]  /*109e0*/  LDL.LU R24, [R1+0x32c] ;  /* 0x00032c0001187983 */ /* 0x001ea20000300800 */
[----:B------:R-:W-:-:S03]  /*109f0*/  FADD R5, R54, R5 ;  /* 0x0000000536057221 */ /* 0x000fc60000000000 */
[----:B-1----:R-:W3:Y:S04]  /*10a00*/  LDL.LU R25, [R1+0x330] ;  /* 0x0003300001197983 */ /* 0x002ee80000300800 */
        /* <DEDUP_REMOVED lines=16> */
[----:B--2---:R-:W-:-:S05]  /*10b10*/  FADD R24, R55, R24 ;  /* 0x0000001837187221 */ /* 0x004fca0000000000 */
[----:B------:R0:W-:Y:S04]  /*10b20*/  STL [R1+0x32c], R24 ;  /* 0x00032c1801007387 */ /* 0x0001e80000100800 */
[----:B0-----:R-:W3:Y:S02]  /*10b30*/  LDL.LU R24, [R1+0x3c4] ;  /* 0x0003c40001187983 */ /* 0x001ee40000300800 */
[----:B---3--:R-:W-:-:S05]  /*10b40*/  FADD R25, R24, R25 ;  /* 0x0000001918197221 */ /* 0x008fca0000000000 */
[----:B------:R0:W-:Y:S04]  /*10b50*/  STL [R1+0x330], R25 ;  /* 0x0003301901007387 */ /* 0x0001e80000100800 */
[----:B0-----:R-:W4:Y:S02]  /*10b60*/  LDL.LU R25, [R1+0x3c0] ;  /* 0x0003c00001197983 */ /* 0x001f240000300800 */
[----:B----4-:R-:W-:-:S05]  /*10b70*/  FADD R26, R25, R26 ;  /* 0x0000001a191a7221 */ /* 0x010fca0000000000 */
[----:B------:R0:W-:Y:S04]  /*10b80*/  STL [R1+0x334], R26 ;  /* 0x0003341a01007387 */ /* 0x0001e80000100800 */
[----:B0-----:R-:W2:Y:S02]  /*10b90*/  LDL.LU R26, [R1+0x3bc] ;  /* 0x0003bc00011a7983 */ /* 0x001ea40000300800 */
[----:B--2---:R-:W-:-:S05]  /*10ba0*/  FADD R27, R26, R27 ;  /* 0x0000001b1a1b7221 */ /* 0x004fca0000000000 */
        /* <DEDUP_REMOVED lines=37> */
[----:B0-----:R-:W2:Y:S01]  /*10e00*/  LDL.LU R39, [R1+0x388] ;  /* 0x0003880001277983 */ /* 0x001ea20000300800 */
[----:B------:R-:W-:Y:S01]  /*10e10*/  UMOV UR6, URZ ;  /* 0x0000003f00067c82 */ /* 0x000fe20008000000 */
[----:B--2---:R-:W-:-:S05]  /*10e20*/  FADD R5, R5, R39 ;  /* 0x0000002705057221 */ /* 0x004fca0000000000 */
[----:B------:R0:W-:Y:S02]  /*10e30*/  STL [R1+0x36c], R5 ;  /* 0x00036c0501007387 */ /* 0x0001e40000100800 */
.L_x_24:
[----:B------:R-:W-:Y:S05]  /*10e40*/  @!P1 BRA `(.L_x_25) ;  /* 0x0000000000049947 */ /* 0x000fea0003800000 */
[----:B------:R-:W-:Y:S01]  /*10e50*/  BPT.TRAP 0x1 ;  /* 0x000000040000795c */ /* 0x000fe20000300000 */
.L_x_25:
[----:B------:R-:W-:Y:S02]  /*10e60*/  UISETP.GT.U32.AND UP0, UPT, UR7, 0x1, UPT ;  /* 0x000000010700788c */ /* 0x000fe4000bf04070 */
[----:B------:R-:W-:-:S04]  /*10e70*/  ULEA UR13, UR44, UR9, 0x3 ;  /* 0x000000092c0d7291 */ /* 0x000fc8000f8e183f */
[----:B------:R-:W-:Y:S01]  /*10e80*/  UIADD3 UR13, UR13, 0x10, URZ ;  /* 0x000000100d0d7890 */ /* 0x000fe2000fffe03f */
[----:B------:R-:W-:-:S03]  /*10e90*/  PLOP3.LUT P0, PT, PT, PT, UP0, 0x80, 0x0 ;  /* 0x000000000000781c */ /* 0x000fc60003f0f008 */
[----:B------:R-:W-:-:S09]  /*10ea0*/  UPRMT UR13, URZ, 0x654, UR13 ;  /* 0x000006543f0d7896 */ /* 0x000fd2000800000d */
[----:B------:R-:W-:Y:S01]  /*10eb0*/  SYNCS.ARRIVE.TRANS64.RED.A1T0 RZ, [UR13], RZ ;  /* 0x000000ffffff79a7 */ /* 0x000fe2000810040d */
[----:B------:R-:W-:Y:S05]  /*10ec0*/  @P0 BRA `(.L_x_26) ;  /* 0x0000000000040947 */ /* 0x000fea0003800000 */
[----:B------:R-:W-:Y:S01]  /*10ed0*/  BPT.TRAP 0x1 ;  /* 0x000000040000795c */ /* 0x000fe20000300000 */
.L_x_26:
[----:B------:R-:W-:Y:S02]  /*10ee0*/  UISETP.GT.AND UP2, UPT, UR45, 0x1, UPT ;  /* 0x000000012d00788c */ /* 0x000fe4000bf44270 */
[----:B------:R-:W-:Y:S02]  /*10ef0*/  UIADD3 UR47, UR47, 0x1, URZ ;  /* 0x000000012f2f7890 */ /* 0x000fe4000fffe03f */
[----:B------:R-:W-:Y:S02]  /*10f00*/  UIADD3 UR44, UR44, 0x1, URZ ;  /* 0x000000012c2c7890 */ /* 0x000fe4000fffe03f */
[----:B------:R-:W-:Y:S01]  /*10f10*/  PLOP3.LUT P0, PT, PT, PT, UP2, 0x80, 0x0 ;  /* 0x000000000000781c */ /* 0x000fe20003f0f028 */
[----:B------:R-:W-:Y:S02]  /*10f20*/  UISETP.NE.AND UP0, UPT, UR47, 0x2, UPT ;  /* 0x000000022f00788c */ /* 0x000fe4000bf05270 */
[----:B------:R-:W-:Y:S02]  /*10f30*/  UIADD3 UR14, UR45, -0x1, URZ ;  /* 0xffffffff2d0e7890 */ /* 0x000fe4000fffe03f */
[----:B------:R-:W-:-:S02]  /*10f40*/  USEL UR13, URZ, 0x1, UP0 ;  /* 0x000000013f0d7887 */ /* 0x000fc40008000000 */
[----:B------:R-:W-:Y:S02]  /*10f50*/  UISETP.NE.AND UP1, UPT, UR44, 0x2, UPT ;  /* 0x000000022c00788c */ /* 0x000fe4000bf25270 */
[----:B------:R-:W-:Y:S02]  /*10f60*/  ULOP3.LUT UR46, UR46, UR13, URZ, 0x3c, !UPT ;  /* 0x0000000d2e2e7292 */ /* 0x000fe4000f8e3c3f */
[----:B------:R-:W-:Y:S02]  /*10f70*/  USEL UR47, UR47, URZ, UP0 ;  /* 0x0000003f2f2f7287 */ /* 0x000fe40008000000 */
[----:B------:R-:W-:Y:S01]  /*10f80*/  USEL UR44, UR44, URZ, UP1 ;  /* 0x0000003f2c2c7287 */ /* 0x000fe20008800000 */
[----:B------:R-:W-:Y:S01]  /*10f90*/  UMOV UR13, 0x1 ;  /* 0x00000001000d7882 */ /* 0x000fe20000000000 */
[----:B------:R-:W-:Y:S01]  /*10fa0*/  UMOV UR45, UR14 ;  /* 0x0000000e002d7c82 */ /* 0x000fe20008000000 */
[----:B------:R-:W-:Y:S09]  /*10fb0*/  @P0 BRA `(.L_x_27) ;  /* 0xffffff7c00100947 */ /* 0x000ff2000383ffff */
.L_x_19:
[----:B------:R-:W-:-:S04]  /*10fc0*/  UISETP.NE.AND UP0, UPT, UR6, URZ, UPT ;  /* 0x0000003f0600728c */ /* 0x000fc8000bf05270 */
[----:B------:R-:W-:-:S06]  /*10fd0*/  USEL UR6, URZ, 0x1, !UP0 ;  /* 0x000000013f067887 */ /* 0x000fcc000c000000 */
[----:B------:R-:W-:-:S13]  /*10fe0*/  ISETP.NE.AND P0, PT, RZ, UR6, PT ;  /* 0x00000006ff007c0c */ /* 0x000fda000bf05270 */
[----:B------:R-:W-:Y:S05]  /*10ff0*/  @!P0 BRA `(.L_x_28) ;  /* 0x0000002800d88947 */ /* 0x000fea0003800000 */
[----:B------:R1:W-:Y:S04]  /*11000*/  STL [R1+0x400], R41 ;  /* 0x0004002901007387 */ /* 0x0003e80000100800 */
[----:B-1----:R-:W4:Y:S04]  /*11010*/  LDL.LU R41, [R1+0x40] ;  /* 0x0000400001297983 */ /* 0x002f280000300800 */
[----:B------:R1:W-:Y:S04]  /*11020*/  STL [R1+0x3fc], R42 ;  /* 0x0003fc2a01007387 */ /* 0x0003e80000100800 */
[----:B-1----:R-:W2:Y:S04]  /*11030*/  LDL.LU R42, [R1+0x44] ;  /* 0x00004400012a7983 */ /* 0x002ea80000300800 */
[----:B------:R1:W-:Y:S04]  /*11040*/  STL [R1+0x3f8], R43 ;  /* 0x0003f82b01007387 */ /* 0x0003e80000100800 */
[----:B-1----:R-:W3:Y:S04]  /*11050*/  LDL.LU R43, [R1+0x48] ;  /* 0x00004800012b7983 */ /* 0x002ee80000300800 */
        /* <DEDUP_REMOVED lines=10> */
[----:B0-----:R-:W3:Y:S04]  /*11100*/  LDL.LU R5, [R1+0x7c] ;  /* 0x00007c0001057983 */ /* 0x001ee80000300800 */
[----:B------:R0:W-:Y:S04]  /*11110*/  STL [R1+0x3e0], R49 ;  /* 0x0003e03101007387 */ /* 0x0001e80000100800 */
[----:B0-----:R-:W3:Y:S04]  /*11120*/  LDL.LU R49, [R1] ;  /* 0x0000000001317983 */ /* 0x001ee80000300800 */
[----:B------:R0:W-:Y:S04]  /*11130*/  STL [R1+0x3dc], R50 ;  /* 0x0003dc3201007387 */ /* 0x0001e80000100800 */
[----:B0-----:R-:W3:Y:S04]  /*11140*/  LDL.LU R50, [R1+0x4] ;  /* 0x0000040001327983 */ /* 0x001ee80000300800 */
        /* <DEDUP_REMOVED lines=41> */
[----:B0-----:R-:W3:Y:S01]  /*113e0*/  LDL.LU R39, [R1+0x60] ;  /* 0x0000600001277983 */ /* 0x001ee20000300800 */
[----:B----45:R-:W-:Y:S01]  /*113f0*/  FADD R4, R41, R4 ;  /* 0x0000000429047221 */ /* 0x030fe20000000000 */
[----:B--2---:R-:W-:Y:S01]  /*11400*/  FADD R3, R42, R3 ;  /* 0x000000032a037221 */ /* 0x004fe20000000000 */
[----:B---3--:R-:W-:Y:S01]  /*11410*/  FADD R2, R43, R2 ;  /* 0x000000022b027221 */ /* 0x008fe20000000000 */
[----:B------:R-:W2:Y:S01]  /*11420*/  LDL.LU R41, [R1+0x400] ;  /* 0x0004000001297983 */ /* 0x000ea20000300800 */
[----:B------:R-:W-:Y:S01]  /*11430*/  FADD R0, R44, R0 ;  /* 0x000000002c007221 */ /* 0x000fe20000000000 */
[----:B------:R-:W-:-:S02]  /*11440*/  FADD R6, R45, R6 ;  /* 0x000000062d067221 */ /* 0x000fc40000000000 */
[----:B------:R-:W3:Y:S01]  /*11450*/  LDL.LU R42, [R1+0x3fc] ;  /* 0x0003fc00012a7983 */ /* 0x000ee20000300800 */
[----:B------:R-:W-:-:S03]  /*11460*/  FADD R7, R46, R7 ;  /* 0x000000072e077221 */ /* 0x000fc60000000000 */
[----:B------:R-:W4:Y:S01]  /*11470*/  LDL.LU R43, [R1+0x3f8] ;  /* 0x0003f800012b7983 */ /* 0x000f220000300800 */
[----:B------:R-:W-:-:S03]  /*11480*/  FADD R8, R47, R8 ;  /* 0x000000082f087221 */ /* 0x000fc60000000000 */
[----:B------:R-:W4:Y:S01]  /*11490*/  LDL.LU R44, [R1+0x3f4] ;  /* 0x0003f400012c7983 */ /* 0x000f220000300800 */
[----:B------:R-:W-:-:S03]  /*114a0*/  FADD R9, R48, R9 ;  /* 0x0000000930097221 */ /* 0x000fc60000000000 */
[----:B------:R-:W4:Y:S04]  /*114b0*/  LDL.LU R45, [R1+0x3f0] ;  /* 0x0003f000012d7983 */ /* 0x000f280000300800 */
[----:B------:R-:W4:Y:S04]  /*114c0*/  LDL.LU R46, [R1+0x3ec] ;  /* 0x0003ec00012e7983 */ /* 0x000f280000300800 */
[----:B------:R-:W4:Y:S04]  /*114d0*/  LDL.LU R47, [R1+0x3e8] ;  /* 0x0003e800012f7983 */ /* 0x000f280000300800 */
[----:B------:R-:W4:Y:S01]  /*114e0*/  LDL.LU R48, [R1+0x3e4] ;  /* 0x0003e40001307983 */ /* 0x000f220000300800 */
[----:B------:R-:W-:Y:S01]  /*114f0*/  FADD R17, R5, R17 ;  /* 0x0000001105117221 */ /* 0x000fe20000000000 */
        /* <DEDUP_REMOVED lines=17> */
[----:B------:R-:W-:-:S02]  /*11610*/  FADD R10, R39, R10 ;  /* 0x0000000a270a7221 */ /* 0x000fc40000000000 */
[----:B------:R-:W2:Y:S04]  /*11620*/  LDL.LU R39, [R1+0x80] ;  /* 0x0000800001277983 */ /* 0x000ea80000300800 */
[----:B------:R-:W3:Y:S04]  /*11630*/  LDL.LU R5, [R1+0x84] ;  /* 0x0000840001057983 */ /* 0x000ee80000300800 */
        /* <DEDUP_REMOVED lines=19> */
[----:B------:R-:W-:Y:S01]  /*11770*/  FADD R223, R36, R223 ;  /* 0x000000df24df7221 */ /* 0x000fe20000000000 */
[----:B------:R-:W-:Y:S01]  /*11780*/  FADD R222, R37, R222 ;  /* 0x000000de25de7221 */ /* 0x000fe20000000000 */
[----:B------:R-:W-:Y:S01]  /*11790*/  FADD R221, R38, R221 ;  /* 0x000000dd26dd7221 */ /* 0x000fe20000000000 */
[----:B------:R-:W4:Y:S04]  /*117a0*/  LDL.LU R34, [R1+0xa0] ;  /* 0x0000a00001227983 */ /* 0x000f280000300800 */
        /* <DEDUP_REMOVED lines=8> */
[----:B--2---:R-:W-:-:S05]  /*11830*/  FADD R39, R204, R39 ;  /* 0x00000027cc277221 */ /* 0x004fca0000000000 */
[----:B------:R0:W-:Y:S04]  /*11840*/  STL [R1+0x80], R39 ;  /* 0x0000802701007387 */ /* 0x0001e80000100800 */
[----:B0-----:R-:W2:Y:S01]  /*11850*/  LDL.LU R39, [R1+0xb4] ;  /* 0x0000b40001277983 */ /* 0x001ea20000300800 */
[----:B---3--:R-:W-:-:S03]  /*11860*/  FADD R5, R205, R5 ;  /* 0x00000005cd057221 */ /* 0x008fc60000000000 */
[----:B------:R-:W3:Y:S01]  /*11870*/  LDL.LU R205, [R1+0xe8] ;  /* 0x0000e80001cd7983 */ /* 0x000ee20000300800 */
[----:B----4-:R-:W-:-:S03]  /*11880*/  FADD R28, R206, R28 ;  /* 0x0000001cce1c7221 */ /* 0x010fc60000000000 */
[----:B------:R-:W4:Y:S04]  /*11890*/  LDL.LU R204, [R1+0xec] ;  /* 0x0000ec0001cc7983 */ /* 0x000f280000300800 */
[----:B------:R-:W4:Y:S01]  /*118a0*/  LDL.LU R203, [R1+0xf0] ;  /* 0x0000f00001cb7983 */ /* 0x000f220000300800 */
[----:B------:R-:W-:-:S03]  /*118b0*/  FADD R29, R207, R29 ;  /* 0x0000001dcf1d7221 */ /* 0x000fc60000000000 */
[----:B------:R0:W-:Y:S04]  /*118c0*/  STL [R1+0x84], R5 ;  /* 0x0000840501007387 */ /* 0x0001e80000100800 */
[----:B------:R-:W4:Y:S04]  /*118d0*/  LDL.LU R202, [R1+0xf4] ;  /* 0x0000f40001ca7983 */ /* 0x000f280000300800 */
[----:B------:R-:W4:Y:S01]  /*118e0*/  LDL.LU R201, [R1+0xf8] ;  /* 0x0000f80001c97983 */ /* 0x000f220000300800 */
[----:B------:R-:W-:-:S03]  /*118f0*/  FADD R30, R208, R30 ;  /* 0x0000001ed01e7221 */ /* 0x000fc60000000000 */
[----:B------:R-:W4:Y:S04]  /*11900*/  LDL.LU R200, [R1+0xfc] ;  /* 0x0000fc0001c87983 */ /* 0x000f280000300800 */
[----:B0-----:R-:W4:Y:S04]  /*11910*/  LDL.LU R5, [R1+0x100] ;  /* 0x0001000001057983 */ /* 0x001f280000300800 */
[----:B------:R0:W-:Y:S01]  /*11920*/  STL [R1+0x88], R28 ;  /* 0x0000881c01007387 */ /* 0x0001e20000100800 */
[----:B------:R-:W-:Y:S01]  /*11930*/  FADD R31, R209, R31 ;  /* 0x0000001fd11f7221 */ /* 0x000fe20000000000 */
[----:B------:R-:W-:-:S02]  /*11940*/  FADD R32, R210, R32 ;  /* 0x00000020d2207221 */ /* 0x000fc40000000000 */
[----:B0-----:R-:W4:Y:S04]  /*11950*/  LDL.LU R28, [R1+0x3b4] ;  /* 0x0003b400011c7983 */ /* 0x001f280000300800 */
[----:B------:R-:W4:Y:S04]  /*11960*/  LDL.LU R206, [R1+0xe4] ;  /* 0x0000e40001ce7983 */ /* 0x000f280000300800 */
[----:B------:R0:W-:Y:S01]  /*11970*/  STL [R1+0x8c], R29 ;  /* 0x00008c1d01007387 */ /* 0x0001e20000100800 */
[----:B------:R-:W-:-:S03]  /*11980*/  FADD R33, R211, R33 ;  /* 0x00000021d3217221 */ /* 0x000fc60000000000 */
        /* <DEDUP_REMOVED lines=22> */
[----:B------:R0:W-:Y:S04]  /*11af0*/  STL [R1+0xa4], R35 ;  /* 0x0000a42301007387 */ /* 0x0001e80000100800 */
        /* <DEDUP_REMOVED lines=10> */
[----:B------:R-:W4:Y:S01]  /*11ba0*/  LDL.LU R184, [R1+0xbc] ;  /* 0x0000bc0001b87983 */ /* 0x000f220000300800 */
[----:B--2---:R-:W-:-:S05]  /*11bb0*/  FADD R39, R185, R39 ;  /* 0x00000027b9277221 */ /* 0x004fca0000000000 */
[----:B------:R0:W-:Y:S04]  /*11bc0*/  STL [R1+0xb4], R39 ;  /* 0x0000b42701007387 */ /* 0x0001e80000100800 */
[----:B0-----:R-:W2:Y:S04]  /*11bd0*/  LDL.LU R39, [R1+0x388] ;  /* 0x0003880001277983 */ /* 0x001ea80000300800 */
[----:B------:R-:W2:Y:S01]  /*11be0*/  LDL.LU R185, [R1+0xb8] ;  /* 0x0000b80001b97983 */ /* 0x000ea20000300800 */
[----:B---3--:R-:W-:Y:S01]  /*11bf0*/  FADD R205, R198, R205 ;  /* 0x000000cdc6cd7221 */ /* 0x008fe20000000000 */
[----:B----4-:R-:W-:Y:S01]  /*11c00*/  FADD R204, R199, R204 ;  /* 0x000000ccc7cc7221 */ /* 0x010fe20000000000 */
        /* <DEDUP_REMOVED lines=16> */
[----:B--2---:R-:W-:-:S05]  /*11d10*/  FADD R185, R186, R185 ;  /* 0x000000b9bab97221 */ /* 0x004fca0000000000 */
[----:B------:R0:W-:Y:S04]  /*11d20*/  STL [R1+0xb8], R185 ;  /* 0x0000b8b901007387 */ /* 0x0001e80000100800 */
        /* <DEDUP_REMOVED lines=15> */
[----:B------:R-:W4:Y:S04]  /*11e20*/  LDL.LU R197, [R1+0x104] ;  /* 0x0001040001c57983 */ /* 0x000f280000300800 */
[----:B------:R4:W-:Y:S04]  /*11e30*/  STL [R1+0xf8], R201 ;  /* 0x0000f8c901007387 */ /* 0x0009e80000100800 */
[----:B------:R-:W4:Y:S04]  /*11e40*/  LDL.LU R196, [R1+0x108] ;  /* 0x0001080001c47983 */ /* 0x000f280000300800 */
[----:B------:R4:W-:Y:S04]  /*11e50*/  STL [R1+0xfc], R200 ;  /* 0x0000fcc801007387 */ /* 0x0009e80000100800 */
        /* <DEDUP_REMOVED lines=13> */
[----:B--2---:R-:W2:Y:S04]  /*11f30*/  LDL.LU R215, [R1+0x13c] ;  /* 0x00013c0001d77983 */ /* 0x004ea80000300800 */
        /* <DEDUP_REMOVED lines=16> */
[----:B------:R-:W-:-:S05]  /*12040*/  FADD R197, R173, R197 ;  /* 0x000000c5adc57221 */ /* 0x000fca0000000000 */
[----:B------:R0:W-:Y:S01]  /*12050*/  STL [R1+0x104], R197 ;  /* 0x000104c501007387 */ /* 0x0001e20000100800 */
[----:B------:R-:W-:-:S05]  /*12060*/  FADD R196, R174, R196 ;  /* 0x000000c4aec47221 */ /* 0x000fca0000000000 */
[----:B------:R1:W-:Y:S01]  /*12070*/  STL [R1+0x108], R196 ;  /* 0x000108c401007387 */ /* 0x0003e20000100800 */
[----:B------:R-:W-:-:S05]  /*12080*/  FADD R195, R175, R195 ;  /* 0x000000c3afc37221 */ /* 0x000fca0000000000 */
[----:B------:R1:W-:Y:S01]  /*12090*/  STL [R1+0x10c], R195 ;  /* 0x00010cc301007387 */ /* 0x0003e20000100800 */
[----:B------:R-:W-:Y:S01]  /*120a0*/  FADD R194, R176, R194 ;  /* 0x000000c2b0c27221 */ /* 0x000fe20000000000 */
        /* <DEDUP_REMOVED lines=422> */
[----:B------:R-:W-:Y:S01]  /*13b10*/  FADD R200, R38, R200 ;  /* 0x000000c826c87221 */ /* 0x000fe20000000000 */
[----:B------:R-:W-:-:S05]  /*13b20*/  FADD R5, R5, R39 ;  /* 0x0000002705057221 */ /* 0x000fca0000000000 */
[----:B------:R1:W-:Y:S04]  /*13b30*/  STL [R1+0x36c], R5 ;  /* 0x00036c0501007387 */ /* 0x0003e80000100800 */
[----:B------:R1:W-:Y:S04]  /*13b40*/  STL [R1+0x364], R201 ;  /* 0x000364c901007387 */ /* 0x0003e80000100800 */
[----:B------:R1:W-:Y:S02]  /*13b50*/  STL [R1+0x368], R200 ;  /* 0x000368c801007387 */ /* 0x0003e40000100800 */
.L_x_28:
[----:B01----:R-:W0:Y:S02]  /*13b60*/  LDC R5, c[0x0][0x28c] ;  /* 0x0000a300ff057b82 */ /* 0x003e240000000800 */
[----:B0-----:R-:W-:-:S13]  /*13b70*/  ISETP.GE.AND P0, PT, R5, 0x1, PT ;  /* 0x000000010500780c */ /* 0x001fda0003f06270 */
[----:B------:R-:W-:Y:S05]  /*13b80*/  @!P0 BRA `(.L_x_29) ;  /* 0x0000000000408947 */ /* 0x000fea0003800000 */
[----:B------:R-:W-:-:S06]  /*13b90*/  UISETP.NE.AND UP0, UPT, UR8, 0x3, UPT ;  /* 0x000000030800788c */ /* 0x000fcc000bf05270 */
[----:B------:R-:W-:-:S13]  /*13ba0*/  PLOP3.LUT P0, PT, PT, PT, UP0, 0x80, 0x0 ;  /* 0x000000000000781c */ /* 0x000fda0003f0f008 */
[----:B------:R-:W-:Y:S05]  /*13bb0*/  @!P0 BRA `(.L_x_30) ;  /* 0x0000000000048947 */ /* 0x000fea0003800000 */
[----:B------:R-:W-:Y:S01]  /*13bc0*/  BPT.TRAP 0x1 ;  /* 0x000000040000795c */ /* 0x000fe20000300000 */
.L_x_30:
[----:B------:R-:W-:-:S04]  /*13bd0*/  UISETP.LT.AND UP0, UPT, UR11, 0x1, UPT ;  /* 0x000000010b00788c */ /* 0x000fc8000bf01270 */
[----:B------:R-:W-:Y:S02]  /*13be0*/  USEL UR6, UR11, 0x1, UP0 ;  /* 0x000000010b067887 */ /* 0x000fe40008000000 */
[----:B------:R-:W-:Y:S02]  /*13bf0*/  UISETP.GT.U32.AND UP0, UPT, UR7, 0x1, UPT ;  /* 0x000000010700788c */ /* 0x000fe4000bf04070 */
[----:B------:R-:W-:-:S04]  /*13c00*/  UIADD3 UR6, UR5, UR11, -UR6 ;  /* 0x0000000b05067290 */ /* 0x000fc8000fffe806 */
[----:B------:R-:W-:Y:S01]  /*13c10*/  USHF.L.U32 UR6, UR6, 0x3, URZ ;  /* 0x0000000306067899 */ /* 0x000fe2000800063f */
[----:B------:R-:W-:-:S03]  /*13c20*/  PLOP3.LUT P0, PT, PT, PT, UP0, 0x80, 0x0 ;  /* 0x000000000000781c */ /* 0x000fc60003f0f008 */
[----:B------:R-:W-:-:S04]  /*13c30*/  ULOP3.LUT UR6, UR6, 0x8, URZ, 0xc0, !UPT ;  /* 0x0000000806067892 */ /* 0x000fc8000f8ec03f */
[----:B------:R-:W-:-:S04]  /*13c40*/  UIADD3 UR6, UR9, 0x10, UR6 ;  /* 0x0000001009067890 */ /* 0x000fc8000fffe006 */
[----:B------:R-:W-:-:S09]  /*13c50*/  UPRMT UR6, URZ, 0x654, UR6 ;  /* 0x000006543f067896 */ /* 0x000fd20008000006 */
[----:B------:R-:W-:Y:S01]  /*13c60*/  SYNCS.ARRIVE.TRANS64.RED.A1T0 RZ, [UR6], RZ ;  /* 0x000000ffffff79a7 */ /* 0x000fe20008100406 */
[----:B------:R-:W-:Y:S05]  /*13c70*/  @P0 BRA `(.L_x_29) ;  /* 0x0000000000040947 */ /* 0x000fea0003800000 */
[----:B------:R-:W-:Y:S01]  /*13c80*/  BPT.TRAP 0x1 ;  /* 0x000000040000795c */ /* 0x000fe20000300000 */
.L_x_29:
[----:B------:R-:W4:Y:S01]  /*13c90*/  LDL.LU R24, [R1+0x378] ;  /* 0x0003780001187983 */ /* 0x000f220000300800 */
[----:B------:R-:W0:Y:S01]  /*13ca0*/  LDC R5, c[0x0][0x288] ;  /* 0x0000a200ff057b82 */ /* 0x000e220000000800 */
[----:B------:R-:W-:Y:S02]  /*13cb0*/  ULDC UR6, c[0x0][0x284] ;  /* 0x0000a10000067ab9 */ /* 0x000fe40000000800 */
[----:B------:R-:W2:Y:S01]  /*13cc0*/  LDL.LU R25, [R1+0x37c] ;  /* 0x00037c0001197983 */ /* 0x000ea20000300800 */
[----:B------:R-:W1:Y:S02]  /*13cd0*/  S2R R26, SR_TID.X ;  /* 0x00000000001a7919 */ /* 0x000e640000002100 */
[----:B-1----:R-:W-:Y:S02]  /*13ce0*/  SHF.R.U32.HI R35, RZ, 0x7, R26 ;  /* 0x00000007ff237819 */ /* 0x002fe4000001161a */
[----:B------:R-:W-:Y:S02]  /*13cf0*/  LOP3.LUT R34, R26, 0x3, RZ, 0xc0, !PT ;  /* 0x000000031a227812 */ /* 0x000fe400078ec0ff */
[----:B------:R-:W-:-:S03]  /*13d00*/  LOP3.LUT R35, R35, 0x1, RZ, 0xc0, !PT ;  /* 0x0000000123237812 */ /* 0x000fc600078ec0ff */
[----:B0-----:R-:W-:Y:S02]  /*13d10*/  IMAD R34, R34, -0x2, R5 ;  /* 0xfffffffe22227824 */ /* 0x001fe400078e0205 */
[----:B------:R-:W-:Y:S01]  /*13d20*/  IMAD.SHL.U32 R36, R35, 0x40, RZ ;  /* 0x0000004023247824 */ /* 0x000fe200078e00ff */
[----:B------:R-:W-:Y:S01]  /*13d30*/  MOV R37, RZ ;  /* 0x000000ff00257202 */ /* 0x000fe20000000f00 */
[----:B------:R-:W-:Y:S02]  /*13d40*/  IMAD.SHL.U32 R33, R26, 0x2, RZ ;  /* 0x000000021a217824 */ /* 0x000fe400078e00ff */
[----:B------:R-:W-:Y:S02]  /*13d50*/  IMAD.MOV.U32 R40, RZ, RZ, -0x1 ;  /* 0xffffffffff287424 */ /* 0x000fe400078e00ff */
[----:B----4-:R-:W-:Y:S01]  /*13d60*/  IMAD R32, R24, 0xe0, RZ ;  /* 0x000000e018207824 */ /* 0x010fe200078e02ff */
[----:B------:R-:W-:-:S04]  /*13d70*/  SHF.R.U32.HI R24, RZ, 0x2, R26 ;  /* 0x00000002ff187819 */ /* 0x000fc8000001161a */
[----:B------:R-:W-:Y:S02]  /*13d80*/  ISETP.GE.AND P0, PT, R32, R5, PT ;  /* 0x000000052000720c */ /* 0x000fe40003f06270 */
[----:B------:R-:W-:Y:S02]  /*13d90*/  LOP3.LUT R24, R24, 0x7, RZ, 0xc0, !PT ;  /* 0x0000000718187812 */ /* 0x000fe400078ec0ff */
[----:B------:R-:W-:Y:S02]  /*13da0*/  LOP3.LUT R5, R26, 0x60, RZ, 0xc0, !PT ;  /* 0x000000601a057812 */ /* 0x000fe400078ec0ff */
[----:B------:R-:W-:Y:S02]  /*13db0*/  LOP3.LUT R36, R36, 0x40, R24, 0xe2, !PT ;  /* 0x0000004024247812 */ /* 0x000fe400078ee218 */
[----:B------:R-:W-:-:S04]  /*13dc0*/  SHF.R.U32.HI R5, RZ, 0x1, R5 ;  /* 0x00000001ff057819 */ /* 0x000fc80000011605 */
[-C--:B------:R-:W-:Y:S02]  /*13dd0*/  LOP3.LUT R36, R36, R5.reuse, RZ, 0xfc, !PT ;  /* 0x0000000524247212 */ /* 0x080fe400078efcff */
[----:B------:R-:W-:-:S05]  /*13de0*/  IADD3 R5, RZ, -R5, -R24 ;  /* 0x80000005ff057210 */ /* 0x000fca0007ffe818 */
[----:B------:R-:W-:Y:S02]  /*13df0*/  IMAD R35, R35, -0x40, R5 ;  /* 0xffffffc023237824 */ /* 0x000fe400078e0205 */
[----:B--2---:R-:W-:-:S05]  /*13e00*/  IMAD R5, R25, 0xc0, RZ ;  /* 0x000000c019057824 */ /* 0x004fca00078e02ff */
[C---:B------:R-:W-:Y:S02]  /*13e10*/  ISETP.GE.OR P0, PT, R5.reuse, UR6, P0 ;  /* 0x0000000605007c0c */ /* 0x040fe40008706670 */
[----:B------:R-:W-:Y:S01]  /*13e20*/  IADD3 R35, -R5, UR6, R35 ;  /* 0x0000000605237c10 */ /* 0x000fe2000fffe123 */
[----:B------:R-:W-:Y:S01]  /*13e30*/  IMAD.IADD R34, R34, 0x1, -R32 ;  /* 0x0000000122227824 */ /* 0x000fe200078e0a20 */
[----:B------:R-:W-:Y:S01]  /*13e40*/  LOP3.LUT R32, R32, 0x6, R33, 0xf8, !PT ;  /* 0x0000000620207812 */ /* 0x000fe200078ef821 */
[----:B------:R-:W-:-:S08]  /*13e50*/  IMAD.WIDE R36, R25, 0xc0, R36 ;  /* 0x000000c019247825 */ /* 0x000fd000078e0224 */
[----:B------:R-:W-:Y:S05]  /*13e60*/  @P0 BRA `(.L_x_31) ;  /* 0x00000108008c0947 */ /* 0x000fea0003800000 */
[----:B------:R-:W0:Y:S01]  /*13e70*/  LDC.64 R28, c[0x0][0x5c8] ;  /* 0x00017200ff1c7b82 */ /* 0x000e220000000a00 */
[----:B------:R-:W-:Y:S01]  /*13e80*/  USHF.R.S32.HI UR9, URZ, 0x1f, UR42 ;  /* 0x0000001f3f097899 */ /* 0x000fe2000801142a */
[--C-:B------:R-:W-:Y:S01]  /*13e90*/  SHF.R.S32.HI R33, RZ, 0x1f, R32.reuse ;  /* 0x0000001fff217819 */ /* 0x100fe20000011420 */
[----:B------:R-:W-:Y:S01]  /*13ea0*/  ULDC.64 UR12, c[0x0][0x5d0] ;  /* 0x00017400000c7ab9 */ /* 0x000fe20000000a00 */
[----:B------:R-:W-:Y:S01]  /*13eb0*/  BSSY B0, `(.L_x_31) ;  /* 0x000109e000007945 */ /* 0x000fe20003800000 */
[----:B------:R-:W-:Y:S02]  /*13ec0*/  UIMAD UR6, UR9, UR12, URZ ;  /* 0x0000000c090672a4 */ /* 0x000fe4000f8e023f */
[----:B------:R-:W-:Y:S02]  /*13ed0*/  IMAD.U32 R26, RZ, RZ, UR12 ;  /* 0x0000000cff1a7e24 */ /* 0x000fe4000f8e00ff */
[----:B------:R-:W-:Y:S02]  /*13ee0*/  UIMAD UR6, UR42, UR13, UR6 ;  /* 0x0000000d2a0672a4 */ /* 0x000fe4000f8e0206 */
[----:B------:R-:W-:Y:S01]  /*13ef0*/  IMAD.WIDE.U32 R26, R26, UR42, R32 ;  /* 0x0000002a1a1a7c25 */ /* 0x000fe2000f8e0020 */
[----:B------:R-:W-:-:S03]  /*13f00*/  ULDC.64 UR12, c[0x0][0x5c0] ;  /* 0x00017000000c7ab9 */ /* 0x000fc60000000a00 */
[----:B------:R-:W-:Y:S02]  /*13f10*/  VIADD R27, R27, UR6 ;  /* 0x000000061b1b7c36 */ /* 0x000fe40008000000 */
[-C--:B0-----:R-:W-:Y:S01]  /*13f20*/  IMAD R5, R37, R28.reuse, RZ ;  /* 0x0000001c25057224 */ /* 0x081fe200078e02ff */
[----:B------:R-:W-:Y:S01]  /*13f30*/  SHF.L.U32 R25, R28, 0x3, RZ ;  /* 0x000000031c197819 */ /* 0x000fe200000006ff */
[----:B------:R-:W-:Y:S01]  /*13f40*/  IMAD.WIDE.U32 R26, R36, R28, R26 ;  /* 0x0000001c241a7225 */ /* 0x000fe200078e001a */
[----:B------:R-:W-:-:S03]  /*13f50*/  SHF.L.U64.HI R38, R28, 0x3, R29 ;  /* 0x000000031c267819 */ /* 0x000fc6000001021d */
[----:B------:R-:W-:Y:S01]  /*13f60*/  IMAD R5, R36, R29, R5 ;  /* 0x0000001d24057224 */ /* 0x000fe200078e0205 */
[----:B------:R-:W-:Y:S02]  /*13f70*/  LEA R30, P2, R28, R26, 0x7 ;  /* 0x0000001a1c1e7211 */ /* 0x000fe400078438ff */
[C---:B------:R-:W-:Y:S01]  /*13f80*/  IADD3 R24, P5, R26.reuse, UR12, RZ ;  /* 0x0000000c1a187c10 */ /* 0x040fe2000ffbe0ff */
[----:B------:R-:W-:Y:S01]  /*13f90*/  IMAD.IADD R5, R27, 0x1, R5 ;  /* 0x000000011b057824 */ /* 0x000fe200078e0205 */
[----:B------:R-:W-:-:S04]  /*13fa0*/  IADD3 R26, P0, P1, R26, UR12, R25 ;  /* 0x0000000c1a1a7c10 */ /* 0x000fc8000f91e019 */
[----:B------:R-:W-:Y:S02]  /*13fb0*/  LEA.HI.X R31, R28, R5, R29, 0x7, P2 ;  /* 0x000000051c1f7211 */ /* 0x000fe400010f3c1d */
[C---:B------:R-:W-:Y:S02]  /*13fc0*/  IADD3 R28, P2, P3, R30.reuse, UR12, R25 ;  /* 0x0000000c1e1c7c10 */ /* 0x040fe4000fb5e019 */
[----:B------:R-:W-:Y:S02]  /*13fd0*/  IADD3.X R25, R5, UR13, RZ, P5, !PT ;  /* 0x0000000d05197c10 */ /* 0x000fe4000affe4ff */
[----:B------:R-:W-:Y:S02]  /*13fe0*/  FSETP.NEU.AND P5, PT, RZ, UR40, PT ;  /* 0x00000028ff007c0b */ /* 0x000fe4000bfad000 */
[----:B------:R-:W-:Y:S02]  /*13ff0*/  IADD3 R30, P6, R30, UR12, RZ ;  /* 0x0000000c1e1e7c10 */ /* 0x000fe4000ffde0ff */
[----:B------:R-:W-:-:S02]  /*14000*/  IADD3.X R29, R31, UR13, R38, P2, P3 ;  /* 0x0000000d1f1d7c10 */ /* 0x000fc400097e6426 */
[----:B------:R-:W-:Y:S02]  /*14010*/  IADD3.X R27, R5, UR13, R38, P0, P1 ;  /* 0x0000000d051b7c10 */ /* 0x000fe400087e2426 */
[----:B------:R-:W-:-:S05]  /*14020*/  IADD3.X R31, R31, UR13, RZ, P6, !PT ;  /* 0x0000000d1f1f7c10 */ /* 0x000fca000b7fe4ff */
[----:B------:R-:W-:Y:S05]  /*14030*/  @!P5 BRA `(.L_x_32) ;  /* 0x000000c40014d947 */ /* 0x000fea0003800000 */
[----:B------:R-:W-:Y:S01]  /*14040*/  ULDC.64 UR12, c[0x0][0x5b8] ;  /* 0x00016e00000c7ab9 */ /* 0x000fe20000000a00 */
[----:B------:R-:W-:Y:S01]  /*14050*/  ULDC.64 UR14, c[0x0][0x5a8] ;  /* 0x00016a00000e7ab9 */ /* 0x000fe20000000a00 */
[----:B------:R-:W-:Y:S02]  /*14060*/  UIMAD UR6, UR9, UR12, URZ ;  /* 0x0000000c090672a4 */ /* 0x000fe4000f8e023f */
[----:B------:R-:W-:Y:S01]  /*14070*/  IMAD.U32 R5, RZ, RZ, UR12 ;  /* 0x0000000cff057e24 */ /* 0x000fe2000f8e00ff */
[----:B------:R-:W-:Y:S01]  /*14080*/  ISETP.GE.AND P3, PT, R35, 0x1, PT ;  /* 0x000000012300780c */ /* 0x000fe20003f66270 */
[----:B------:R-:W-:Y:S01]  /*14090*/  BSSY B1, `(.L_x_33) ;  /* 0x000000f000017945 */ /* 0x000fe20003800000 */
[----:B------:R-:W-:Y:S02]  /*140a0*/  UIMAD UR6, UR42, UR13, UR6 ;  /* 0x0000000d2a0672a4 */ /* 0x000fe4000f8e0206 */
[----:B------:R-:W-:Y:S01]  /*140b0*/  IMAD.WIDE.U32 R32, R5, UR42, R32 ;  /* 0x0000002a05207c25 */ /* 0x000fe2000f8e0020 */
[----:B------:R-:W-:-:S03]  /*140c0*/  ULDC.64 UR12, c[0x0][0x5b0] ;  /* 0x00016c00000c7ab9 */ /* 0x000fc60000000a00 */
[----:B------:R-:W-:Y:S02]  /*140d0*/  IMAD.MOV.U32 R38, RZ, RZ, R32 ;  /* 0x000000ffff267224 */ /* 0x000fe400078e0020 */
[----:B------:R-:W-:Y:S02]  /*140e0*/  VIADD R39, R33, UR6 ;  /* 0x0000000621277c36 */ /* 0x000fe40008000000 */
[----:B------:R-:W-:Y:S02]  /*140f0*/  IMAD R5, R37, UR12, RZ ;  /* 0x0000000c25057c24 */ /* 0x000fe4000f8e02ff */
[----:B------:R-:W-:-:S04]  /*14100*/  IMAD.WIDE.U32 R32, R36, UR12, R38 ;  /* 0x0000000c24207c25 */ /* 0x000fc8000f8e0026 */
[----:B------:R-:W-:Y:S01]  /*14110*/  IMAD R5, R36, UR13, R5 ;  /* 0x0000000d24057c24 */ /* 0x000fe2000f8e0205 */
[----:B------:R-:W-:-:S04]  /*14120*/  IADD3 R32, P0, R32, UR14, RZ ;  /* 0x0000000e20207c10 */ /* 0x000fc8000ff1e0ff */
[--C-:B------:R-:W-:Y:S02]  /*14130*/  IADD3.X R33, R33, UR15, R5.reuse, P0, !PT ;  /* 0x0000000f21217c10 */ /* 0x100fe400087fe405 */
[----:B------:R-:W-:Y:S02]  /*14140*/  ISETP.LT.OR P0, PT, R34, 0x1, !P3 ;  /* 0x000000012200780c */ /* 0x000fe40005f01670 */
[----:B------:R-:W-:-:S11]  /*14150*/  PRMT R5, RZ, 0x7610, R5 ;  /* 0x00007610ff057816 */ /* 0x000fd60000000005 */
[----:B------:R-:W-:Y:S05]  /*14160*/  @P0 BRA `(.L_x_34) ;  /* 0x0000000000040947 */ /* 0x000fea0003800000 */
[----:B------:R0:W5:Y:S02]  /*14170*/  LDG.E.U8 R5, desc[UR48][R32.64] ;  /* 0x0000003020057981 */ /* 0x000164000c1e1100 */
.L_x_34:
[----:B------:R-:W-:Y:S05]  /*14180*/  BSYNC B1 ;  /* 0x0000000000017941 */ /* 0x000fea0003800000 */
.L_x_33:
[----:B-----5:R-:W-:Y:S01]  /*14190*/  LOP3.LUT R5, R5, 0xff, RZ, 0xc0, !PT ;  /* 0x000000ff05057812 */ /* 0x020fe200078ec0ff */
[----:B------:R-:W-:Y:S03]  /*141a0*/  BSSY B1, `(.L_x_35) ;  /* 0x000000b000017945 */ /* 0x000fe60003800000 */
[----:B------:R-:W-:-:S05]  /*141b0*/  F2FP.F16.E4M3.UNPACK_B R5, R5 ;  /* 0x00000005ff05723e */ /* 0x000fca00020006ff */
[----:B------:R-:W-:-:S05]  /*141c0*/  HADD2.F32 R5, -RZ, R5.H0_H0 ;  /* 0x20000005ff057230 */ /* 0x000fca0000004100 */
[----:B------:R-:W-:-:S04]  /*141d0*/  FMUL R5, R5, UR40 ;  /* 0x0000002805057c20 */ /* 0x000fc80008400000 */
[----:B------:R-:W-:-:S05]  /*141e0*/  FFMA R4, R4, UR41, R5 ;  /* 0x0000002904047c23 */ /* 0x000fca0008000005 */
[----:B------:R-:W-:-:S05]  /*141f0*/  F2FP.SATFINITE.E4M3.F32.PACK_AB_MERGE_C R4, RZ, R4, RZ ;  /* 0x00000004ff04723e */ /* 0x000fca00048070ff */
[----:B------:R1:W-:Y:S01]  /*14200*/  @!P0 STG.E.U8 desc[UR48][R24.64], R4 ;  /* 0x0000000418008986 */ /* 0x0003e2000c101130 */
[----:B------:R-:W-:Y:S02]  /*14210*/  ISETP.LT.OR P0, PT, R34, 0x2, !P3 ;  /* 0x000000022200780c */ /* 0x000fe40005f01670 */
[----:B-1----:R-:W-:-:S11]  /*14220*/  PRMT R4, RZ, 0x7610, R4 ;  /* 0x00007610ff047816 */ /* 0x002fd60000000004 */
[----:B------:R-:W-:Y:S05]  /*14230*/  @P0 BRA `(.L_x_36) ;  /* 0x0000000000040947 */ /* 0x000fea0003800000 */
[----:B------:R1:W5:Y:S02]  /*14240*/  LDG.E.U8 R4, desc[UR48][R32.64+0x1] ;  /* 0x0000013020047981 */ /* 0x000364000c1e1100 */
.L_x_36:
[----:B------:R-:W-:Y:S05]  /*14250*/  BSYNC B1 ;  /* 0x0000000000017941 */ /* 0x000fea0003800000 */
.L_x_35:
[----:B-----5:R-:W-:Y:S01]  /*14260*/  LOP3.LUT R4, R4, 0xff, RZ, 0xc0, !PT ;  /* 0x000000ff04047812 */ /* 0x020fe200078ec0ff */
[----:B------:R-:W-:Y:S01]  /*14270*/  BSSY B1, `(.L_x_37) ;  /* 0x0000013000017945 */ /* 0x000fe20003800000 */
[----:B------:R-:W-:Y:S02]  /*14280*/  ISETP.GE.AND P2, PT, R35, 0x9, PT ;  /* 0x000000092300780c */ /* 0x000fe40003f46270 */
[----:B------:R-:W-:-:S05]  /*14290*/  F2FP.F16.E4M3.UNPACK_B R4, R4 ;  /* 0x00000004ff04723e */ /* 0x000fca00020006ff */
[----:B------:R-:W-:-:S05]  /*142a0*/  HADD2.F32 R4, -RZ, R4.H0_H0 ;  /* 0x20000004ff047230 */ /* 0x000fca0000004100 */
[----:B------:R-:W-:-:S04]  /*142b0*/  FMUL R4, R4, UR40 ;  /* 0x0000002804047c20 */ /* 0x000fc80008400000 */
[----:B------:R-:W-:-:S05]  /*142c0*/  FFMA R3, R3, UR41, R4 ;  /* 0x0000002903037c23 */ /* 0x000fca0008000004 */
[----:B------:R-:W-:-:S05]  /*142d0*/  F2FP.SATFINITE.E4M3.F32.PACK_AB_MERGE_C R3, RZ, R3, RZ ;  /* 0x00000003ff03723e */ /* 0x000fca00048070ff */
[----:B------:R2:W-:Y:S01]  /*142e0*/  @!P0 STG.E.U8 desc[UR48][R24.64+0x1], R3 ;  /* 0x0000010318008986 */ /* 0x0005e2000c101130 */
[----:B------:R-:W-:-:S05]  /*142f0*/  IADD3 R4, P0, R36, 0x8, RZ ;  /* 0x0000000824047810 */ /* 0x000fca0007f1e0ff */
[----:B--2---:R-:W-:-:S04]  /*14300*/  IMAD.X R3, RZ, RZ, R37, P0 ;  /* 0x000000ffff037224 */ /* 0x004fc800000e0625 */
[----:B------:R-:W-:-:S04]  /*14310*/  IMAD R3, R3, UR12, RZ ;  /* 0x0000000c03037c24 */ /* 0x000fc8000f8e02ff */
[C---:B------:R-:W-:Y:S02]  /*14320*/  IMAD R3, R4.reuse, UR13, R3 ;  /* 0x0000000d04037c24 */ /* 0x040fe4000f8e0203 */
[----:B------:R-:W-:-:S03]  /*14330*/  IMAD.WIDE.U32 R4, R4, UR12, R38 ;  /* 0x0000000c04047c25 */ /* 0x000fc6000f8e0026 */
[----:B------:R-:W-:-:S04]  /*14340*/  IADD3 R4, P0, R4, UR14, RZ ;  /* 0x0000000e04047c10 */ /* 0x000fc8000ff1e0ff */
[--C-:B------:R-:W-:Y:S02]  /*14350*/  IADD3.X R5, R5, UR15, R3.reuse, P0, !PT ;  /* 0x0000000f05057c10 */ /* 0x100fe400087fe403 */
[----:B------:R-:W-:Y:S02]  /*14360*/  ISETP.LT.OR P0, PT, R34, 0x1, !P2 ;  /* 0x000000012200780c */ /* 0x000fe40005701670 */
[----:B------:R-:W-:-:S11]  /*14370*/  PRMT R3, RZ, 0x7610, R3 ;  /* 0x00007610ff037816 */ /* 0x000fd60000000003 */
[----:B------:R-:W-:Y:S05]  /*14380*/  @P0 BRA `(.L_x_38) ;  /* 0x0000000000040947 */ /* 0x000fea0003800000 */
[----:B------:R2:W5:Y:S02]  /*14390*/  LDG.E.U8 R3, desc[UR48][R4.64] ;  /* 0x0000003004037981 */ /* 0x000564000c1e1100 */
.L_x_38:
[----:B------:R-:W-:Y:S05]  /*143a0*/  BSYNC B1 ;  /* 0x0000000000017941 */ /* 0x000fea0003800000 */
.L_x_37:
        /* <DEDUP_REMOVED lines=9> */
[----:B----4-:R-:W-:-:S11]  /*14440*/  PRMT R2, RZ, 0x7610, R2 ;  /* 0x00007610ff027816 */ /* 0x010fd60000000002 */
[----:B------:R-:W-:Y:S05]  /*14450*/  @P0 BRA `(.L_x_40) ;  /* 0x0000000000040947 */ /* 0x000fea0003800000 */
[----:B------:R4:W5:Y:S02]  /*14460*/  LDG.E.U8 R2, desc[UR48][R4.64+0x1] ;  /* 0x0000013004027981 */ /* 0x000964000c1e1100 */
.L_x_40:
[----:B------:R-:W-:Y:S05]  /*14470*/  BSYNC B1 ;  /* 0x0000000000017941 */ /* 0x000fea0003800000 */
.L_x_39:
[----:B-----5:R-:W-:Y:S01]  /*14480*/  LOP3.LUT R2, R2, 0xff, RZ, 0xc0, !PT ;  /* 0x000000ff02027812 */ /* 0x020fe200078ec0ff */
[----:B------:R-:W-:Y:S01]  /*14490*/  BSSY B1, `(.L_x_41) ;  /* 0x000000b000017945 */ /* 0x000fe20003800000 */
[----:B------:R-:W-:Y:S02]  /*144a0*/  ISETP.LT.OR P1, PT, R34, 0x9, !P3 ;  /* 0x000000092200780c */ /* 0x000fe40005f21670 */
[----:B------:R-:W-:-:S05]  /*144b0*/  F2FP.F16.E4M3.UNPACK_B R2, R2 ;  /* 0x00000002ff02723e */ /* 0x000fca00020006ff */
[----:B------:R-:W-:-:S05]  /*144c0*/  HADD2.F32 R2, -RZ, R2.H0_H0 ;  /* 0x20000002ff027230 */ /* 0x000fca0000004100 */
[----:B------:R-:W-:-:S04]  /*144d0*/  FMUL R2, R2, UR40 ;  /* 0x0000002802027c20 */ /* 0x000fc80008400000 */
[----:B------:R-:W-:-:S05]  /*144e0*/  FFMA R0, R0, UR41, R2 ;  /* 0x0000002900007c23 */ /* 0x000fca0008000002 */
[----:B------:R-:W-:-:S05]  /*144f0*/  F2FP.SATFINITE.E4M3.F32.PACK_AB_MERGE_C R0, RZ, R0, RZ ;  /* 0x00000000ff00723e */ /* 0x000fca00048070ff */
[----:B------:R0:W-:Y:S02]  /*14500*/  @!P0 STG.E.U8 desc[UR48][R26.64+0x1], R0 ;  /* 0x000001001a008986 */ /* 0x0001e4000c101130 */
[----:B0-----:R-:W-:Y:S01]  /*14510*/  PRMT R0, RZ, 0x7610, R0 ;  /* 0x00007610ff007816 */ /* 0x001fe20000000000 */
[----:B------:R-:W-:Y:S06]  /*14520*/  @P1 BRA `(.L_x_42) ;  /* 0x0000000000041947 */ /* 0x000fec0003800000 */
[----:B------:R0:W5:Y:S02]  /*14530*/  LDG.E.U8 R0, desc[UR48][R32.64+0x8] ;  /* 0x0000083020007981 */ /* 0x000164000c1e1100 */
.L_x_42:
[----:B------:R-:W-:Y:S05]  /*14540*/  BSYNC B1 ;  /* 0x0000000000017941 */ /* 0x000fea0003800000 */
.L_x_41:
[----:B-----5:R-:W-:Y:S01]  /*14550*/  LOP3.LUT R0, R0, 0xff, RZ, 0xc0, !PT ;  /* 0x000000ff00007812 */ /* 0x020fe200078ec0ff */
[----:B------:R-:W-:Y:S01]  /*14560*/  BSSY B1, `(.L_x_43) ;  /* 0x000000b000017945 */ /* 0x000fe20003800000 */
[----:B------:R-:W-:Y:S02]  /*14570*/  ISETP.LT.OR P0, PT, R34, 0xa, !P3 ;  /* 0x0000000a2200780c */ /* 0x000fe40005f01670 */
[----:B------:R-:W-:-:S05]  /*14580*/  F2FP.F16.E4M3.UNPACK_B R0, R0 ;  /* 0x00000000ff00723e */ /* 0x000fca00020006ff */
[----:B------:R-:W-:-:S05]  /*14590*/  HADD2.F32 R0, -RZ, R0.H0_H0 ;  /* 0x20000000ff007230 */ /* 0x000fca0000004100 */
[----:B------:R-:W-:-:S04]  /*145a0*/  FMUL R0, R0, UR40 ;  /* 0x0000002800007c20 */ /* 0x000fc80008400000 */
[--C-:B------:R-:W-:Y:S01]  /*145b0*/  FFMA R6, R6, UR41, R0.reuse ;  /* 0x0000002906067c23 */ /* 0x100fe20008000000 */
[----:B------:R-:W-:-:S04]  /*145c0*/  PRMT R0, RZ, 0x7610, R0 ;  /* 0x00007610ff007816 */ /* 0x000fc80000000000 */
[----:B------:R-:W-:-:S05]  /*145d0*/  F2FP.SATFINITE.E4M3.F32.PACK_AB_MERGE_C R6, RZ, R6, RZ ;  /* 0x00000006ff06723e */ /* 0x000fca00048070ff */
[----:B------:R0:W-:Y:S01]  /*145e0*/  @!P1 STG.E.U8 desc[UR48][R24.64+0x8], R6 ;  /* 0x0000080618009986 */ /* 0x0001e2000c101130 */
[----:B------:R-:W-:Y:S05]  /*145f0*/  @P0 BRA `(.L_x_44) ;  /* 0x0000000000040947 */ /* 0x000fea0003800000 */
[----:B------:R0:W5:Y:S02]  /*14600*/  LDG.E.U8 R0, desc[UR48][R32.64+0x9] ;  /* 0x0000093020007981 */ /* 0x000164000c1e1100 */
.L_x_44:
[----:B------:R-:W-:Y:S05]  /*14610*/  BSYNC B1 ;  /* 0x0000000000017941 */ /* 0x000fea0003800000 */
.L_x_43:
        /* <DEDUP_REMOVED lines=12> */
.L_x_46:
[----:B------:R-:W-:Y:S05]  /*146e0*/  BSYNC B1 ;  /* 0x0000000000017941 */ /* 0x000fea0003800000 */
.L_x_45:
        /* <DEDUP_REMOVED lines=12> */
.L_x_48:
[----:B------:R-:W-:Y:S05]  /*147b0*/  BSYNC B1 ;  /* 0x0000000000017941 */ /* 0x000fea0003800000 */
.L_x_47:
        /* <DEDUP_REMOVED lines=12> */
.L_x_50:
[----:B------:R-:W-:Y:S05]  /*14880*/  BSYNC B1 ;  /* 0x0000000000017941 */ /* 0x000fea0003800000 */
.L_x_49:
        /* <DEDUP_REMOVED lines=12> */
.L_x_52:
[----:B------:R-:W-:Y:S05]  /*14950*/  BSYNC B1 ;  /* 0x0000000000017941 */ /* 0x000fea0003800000 */
.L_x_51:
        /* <DEDUP_REMOVED lines=12> */
.L_x_54:
[----:B------:R-:W-:Y:S05]  /*14a20*/  BSYNC B1 ;  /* 0x0000000000017941 */ /* 0x000fea0003800000 */
.L_x_53:
        /* <DEDUP_REMOVED lines=12> */
.L_x_56:
[----:B------:R-:W-:Y:S05]  /*14af0*/  BSYNC B1 ;  /* 0x0000000000017941 */ /* 0x000fea0003800000 */
.L_x_55:
        /* <DEDUP_REMOVED lines=12> */
.L_x_58:
[----:B------:R-:W-:Y:S05]  /*14bc0*/  BSYNC B1 ;  /* 0x0000000000017941 */ /* 0x000fea0003800000 */
.L_x_57:
        /* <DEDUP_REMOVED lines=12> */
.L_x_60:
[----:B------:R-:W-:Y:S05]  /*14c90*/  BSYNC B1 ;  /* 0x0000000000017941 */ /* 0x000fea0003800000 */
.L_x_59:
        /* <DEDUP_REMOVED lines=12> */
.L_x_62:
[----:B------:R-:W-:Y:S05]  /*14d60*/  BSYNC B1 ;  /* 0x0000000000017941 */ /* 0x000fea0003800000 */
.L_x_61:
[----:B-----5:R-:W-:Y:S01]  /*14d70*/  LOP3.LUT R0, R0, 0xff, RZ, 0xc0, !PT ;  /* 0x000000ff00007812 */ /* 0x020fe200078ec0ff */
[----:B------:R-:W-:Y:S01]  /*14d80*/  BSSY B1, `(.L_x_63) ;  /* 0x000000f000017945 */ /* 0x000fe20003800000 */
[----:B------:R-:W-:Y:S02]  /*14d90*/  IADD3 R2, P0, R36, 0x80, RZ ;  /* 0x0000008024027810 */ /* 0x000fe40007f1e0ff */
[----:B------:R-:W-:-:S05]  /*14da0*/  F2FP.F16.E4M3.UNPACK_B R0, R0 ;  /* 0x00000000ff00723e */ /* 0x000fca00020006ff */
[----:B------:R-:W-:-:S05]  /*14db0*/  HADD2.F32 R0, -RZ, R0.H0_H0 ;  /* 0x20000000ff007230 */ /* 0x000fca0000004100 */
[----:B------:R-:W-:-:S04]  /*14dc0*/  FMUL R0, R0, UR40 ;  /* 0x0000002800007c20 */ /* 0x000fc80008400000 */
[----:B------:R-:W-:Y:S01]  /*14dd0*/  FFMA R16, R16, UR41, R0 ;  /* 0x0000002910107c23 */ /* 0x000fe20008000000 */
[----:B------:R-:W-:Y:S02]  /*14de0*/  IADD3.X R0, RZ, R37, RZ, P0, !PT ;  /* 0x00000025ff007210 */ /* 0x000fe400007fe4ff */
[----:B------:R-:W-:Y:S02]  /*14df0*/  ISETP.LT.OR P0, PT, R34, 0x1a, !P2 ;  /* 0x0000001a2200780c */ /* 0x000fe40005701670 */
[----:B------:R-:W-:Y:S01]  /*14e00*/  F2FP.SATFINITE.E4M3.F32.PACK_AB_MERGE_C R16, RZ, R16, RZ ;  /* 0x00000010ff10723e */ /* 0x000fe200048070ff */
[----:B------:R-:W-:-:S04]  /*14e10*/  IMAD R0, R0, UR12, RZ ;  /* 0x0000000c00007c24 */ /* 0x000fc8000f8e02ff */
[----:B------:R1:W-:Y:S01]  /*14e20*/  @!P1 STG.E.U8 desc[UR48][R26.64+0x18], R16 ;  /* 0x000018101a009986 */ /* 0x0003e2000c101130 */
[--C-:B0-----:R-:W-:Y:S01]  /*14e30*/  IMAD R6, R2, UR13, R0.reuse ;  /* 0x0000000d02067c24 */ /* 0x101fe2000f8e0200 */
[----:B------:R-:W-:-:S04]  /*14e40*/  PRMT R0, RZ, 0x7610, R0 ;  /* 0x00007610ff007816 */ /* 0x000fc80000000000 */
[----:B------:R-:W-:Y:S05]  /*14e50*/  @P0 BRA `(.L_x_64) ;  /* 0x0000000000040947 */ /* 0x000fea0003800000 */
[----:B------:R0:W5:Y:S02]  /*14e60*/  LDG.E.U8 R0, desc[UR48][R4.64+0x19] ;  /* 0x0000193004007981 */ /* 0x000164000c1e1100 */
.L_x_64:
[----:B------:R-:W-:Y:S05]  /*14e70*/  BSYNC B1 ;  /* 0x0000000000017941 */ /* 0x000fea0003800000 */
.L_x_63:
[----:B-----5:R-:W-:Y:S01]  /*14e80*/  LOP3.LUT R0, R0, 0xff, RZ, 0xc0, !PT ;  /* 0x000000ff00007812 */ /* 0x020fe200078ec0ff */
[----:B------:R-:W-:Y:S01]  /*14e90*/  IMAD.WIDE.U32 R2, R2, UR12, R38 ;  /* 0x0000000c02027c25 */ /* 0x000fe2000f8e0026 */
[----:B------:R-:W-:Y:S02]  /*14ea0*/  BSSY B1, `(.L_x_65) ;  /* 0x000000e000017945 */ /* 0x000fe40003800000 */
[----:B------:R-:W-:Y:S02]  /*14eb0*/  F2FP.F16.E4M3.UNPACK_B R0, R0 ;  /* 0x00000000ff00723e */ /* 0x000fe400020006ff */
[----:B------:R-:W-:-:S03]  /*14ec0*/  IADD3 R2, P1, R2, UR14, RZ ;  /* 0x0000000e02027c10 */ /* 0x000fc6000ff3e0ff */
[----:B------:R-:W-:Y:S01]  /*14ed0*/  HADD2.F32 R0, -RZ, R0.H0_H0 ;  /* 0x20000000ff007230 */ /* 0x000fe20000004100 */
[----:B------:R-:W-:Y:S02]  /*14ee0*/  IADD3.X R3, R3, UR15, R6, P1, !PT ;  /* 0x0000000f03037c10 */ /* 0x000fe40008ffe406 */
[----:B------:R-:W-:Y:S02]  /*14ef0*/  ISETP.GE.AND P1, PT, R35, 0x81, PT ;  /* 0x000000812300780c */ /* 0x000fe40003f26270 */
[----:B------:R-:W-:Y:S02]  /*14f00*/  FMUL R0, R0, UR40 ;  /* 0x0000002800007c20 */ /* 0x000fe40008400000 */
[----:B------:R-:W-:Y:S02]  /*14f10*/  ISETP.LT.OR P6, PT, R34, 0x1, !P1 ;  /* 0x000000012200780c */ /* 0x000fe40004fc1670 */
[--C-:B------:R-:W-:Y:S01]  /*14f20*/  FFMA R17, R17, UR41, R0.reuse ;  /* 0x0000002911117c23 */ /* 0x100fe20008000000 */
[----:B------:R-:W-:-:S04]  /*14f30*/  PRMT R0, RZ, 0x7610, R0 ;  /* 0x00007610ff007816 */ /* 0x000fc80000000000 */
[----:B------:R-:W-:-:S05]  /*14f40*/  F2FP.SATFINITE.E4M3.F32.PACK_AB_MERGE_C R17, RZ, R17, RZ ;  /* 0x00000011ff11723e */ /* 0x000fca00048070ff */
[----:B------:R0:W-:Y:S01]  /*14f50*/  @!P0 STG.E.U8 desc[UR48][R26.64+0x19], R17 ;  /* 0x000019111a008986 */ /* 0x0001e2000c101130 */
[----:B------:R-:W-:Y:S05]  /*14f60*/  @P6 BRA `(.L_x_66) ;  /* 0x0000000000046947 */ /* 0x000fea0003800000 */
[----:B------:R0:W5:Y:S02]  /*14f70*/  LDG.E.U8 R0, desc[UR48][R2.64] ;  /* 0x0000003002007981 */ /* 0x000164000c1e1100 */
.L_x_66:
[----:B------:R-:W-:Y:S05]  /*14f80*/  BSYNC B1 ;  /* 0x0000000000017941 */ /* 0x000fea0003800000 */
.L_x_65:
        /* <DEDUP_REMOVED lines=12> */
.L_x_68:
[----:B------:R-:W-:Y:S05]  /*15050*/  BSYNC B1 ;  /* 0x0000000000017941 */ /* 0x000fea0003800000 */
.L_x_67:
[----:B-----5:R-:W-:Y:S01]  /*15060*/  LOP3.LUT R6, R0, 0xff, RZ, 0xc0, !PT ;  /* 0x000000ff00067812 */ /* 0x020fe200078ec0ff */
[----:B------:R-:W-:Y:S01]  /*15070*/  BSSY B1, `(.L_x_69) ;  /* 0x0000013000017945 */ /* 0x000fe20003800000 */
[----:B------:R-:W-:Y:S02]  /*15080*/  IADD3 R0, P0, R36, 0x88, RZ ;  /* 0x0000008824007810 */ /* 0x000fe40007f1e0ff */
[----:B------:R-:W-:-:S03]  /*15090*/  F2FP.F16.E4M3.UNPACK_B R6, R6 ;  /* 0x00000006ff06723e */ /* 0x000fc600020006ff */
[----:B------:R-:W-:Y:S02]  /*150a0*/  IMAD.X R36, RZ, RZ, R37, P0 ;  /* 0x000000ffff247224 */ /* 0x000fe400000e0625 */
[----:B------:R-:W-:Y:S02]  /*150b0*/  HADD2.F32 R6, -RZ, R6.H0_H0 ;  /* 0x20000006ff067230 */ /* 0x000fe40000004100 */
[----:B------:R-:W-:Y:S02]  /*150c0*/  IMAD R36, R36, UR12, RZ ;  /* 0x0000000c24247c24 */ /* 0x000fe4000f8e02ff */
[----:B------:R-:W-:-:S04]  /*150d0*/  IMAD.WIDE.U32 R38, R0, UR12, R38 ;  /* 0x0000000c00267c25 */ /* 0x000fc8000f8e0026 */
[----:B------:R-:W-:Y:S01]  /*150e0*/  FMUL R6, R6, UR40 ;  /* 0x0000002806067c20 */ /* 0x000fe20008400000 */
[----:B------:R-:W-:-:S03]  /*150f0*/  IMAD R0, R0, UR13, R36 ;  /* 0x0000000d00007c24 */ /* 0x000fc6000f8e0224 */
[----:B------:R-:W-:Y:S01]  /*15100*/  FFMA R19, R19, UR41, R6 ;  /* 0x0000002913137c23 */ /* 0x000fe20008000006 */
[----:B------:R-:W-:-:S04]  /*15110*/  IADD3 R6, P0, R38, UR14, RZ ;  /* 0x0000000e26067c10 */ /* 0x000fc8000ff1e0ff */
[----:B------:R-:W-:Y:S02]  /*15120*/  F2FP.SATFINITE.E4M3.F32.PACK_AB_MERGE_C R19, RZ, R19, RZ ;  /* 0x00000013ff13723e */ /* 0x000fe400048070ff */
[--C-:B------:R-:W-:Y:S02]  /*15130*/  IADD3.X R7, R39, UR15, R0.reuse, P0, !PT ;  /* 0x0000000f27077c10 */ /* 0x100fe400087fe400 */
[----:B------:R-:W-:Y:S01]  /*15140*/  ISETP.GE.AND P0, PT, R35, 0x89, PT ;  /* 0x000000892300780c */ /* 0x000fe20003f06270 */
[----:B------:R0:W-:Y:S01]  /*15150*/  @!P5 STG.E.U8 desc[UR48][R30.64+0x1], R19 ;  /* 0x000001131e00d986 */ /* 0x0001e2000c101130 */
[----:B------:R-:W-:Y:S02]  /*15160*/  PRMT R0, RZ, 0x7610, R0 ;  /* 0x00007610ff007816 */ /* 0x000fe40000000000 */
[----:B------:R-:W-:-:S13]  /*15170*/  ISETP.LT.OR P5, PT, R34, 0x1, !P0 ;  /* 0x000000012200780c */ /* 0x000fda00047a1670 */
[----:B0-----:R-:W-:Y:S05]  /*15180*/  @P5 BRA `(.L_x_70) ;  /* 0x0000000000045947 */ /* 0x001fea0003800000 */
[----:B------:R0:W5:Y:S02]  /*15190*/  LDG.E.U8 R0, desc[UR48][R6.64] ;  /* 0x0000003006007981 */ /* 0x000164000c1e1100 */
.L_x_70:
[----:B------:R-:W-:Y:S05]  /*151a0*/  BSYNC B1 ;  /* 0x0000000000017941 */ /* 0x000fea0003800000 */
.L_x_69:
[----:B-----5:R-:W-:Y:S01]  /*151b0*/  LOP3.LUT R0, R0, 0xff, RZ, 0xc0, !PT ;  /* 0x000000ff00007812 */ /* 0x020fe200078ec0ff */
[----:B------:R-:W-:Y:S01]  /*151c0*/  BSSY B1, `(.L_x_71) ;  /* 0x000000b000017945 */ /* 0x000fe20003800000 */
[----:B------:R-:W-:Y:S02]  /*151d0*/  ISETP.LT.OR P6, PT, R34, 0x2, !P0 ;  /* 0x000000022200780c */ /* 0x000fe400047c1670 */
[----:B------:R-:W-:-:S05]  /*151e0*/  F2FP.F16.E4M3.UNPACK_B R0, R0 ;  /* 0x00000000ff00723e */ /* 0x000fca00020006ff */
[----:B------:R-:W-:-:S05]  /*151f0*/  HADD2.F32 R0, -RZ, R0.H0_H0 ;  /* 0x20000000ff007230 */ /* 0x000fca0000004100 */
[----:B------:R-:W-:Y:S01]  /*15200*/  FMUL R9, R0, UR40 ;  /* 0x0000002800097c20 */ /* 0x000fe20008400000 */
[----:B------:R-:W-:-:S03]  /*15210*/  PRMT R0, RZ, 0x7610, R0 ;  /* 0x00007610ff007816 */ /* 0x000fc60000000000 */
[----:B------:R-:W-:-:S05]  /*15220*/  FFMA R9, R20, UR41, R9 ;  /* 0x0000002914097c23 */ /* 0x000fca0008000009 */
[----:B------:R-:W-:-:S05]  /*15230*/  F2FP.SATFINITE.E4M3.F32.PACK_AB_MERGE_C R9, RZ, R9, RZ ;  /* 0x00000009ff09723e */ /* 0x000fca00048070ff */
[----:B------:R0:W-:Y:S01]  /*15240*/  @!P5 STG.E.U8 desc[UR48][R28.64], R9 ;  /* 0x000000091c00d986 */ /* 0x0001e2000c101130 */
[----:B------:R-:W-:Y:S05]  /*15250*/  @P6 BRA `(.L_x_72) ;  /* 0x0000000000046947 */ /* 0x000fea0003800000 */
[----:B------:R0:W5:Y:S02]  /*15260*/  LDG.E.U8 R0, desc[UR48][R6.64+0x1] ;  /* 0x0000013006007981 */ /* 0x000164000c1e1100 */
.L_x_72:
[----:B------:R-:W-:Y:S05]  /*15270*/  BSYNC B1 ;  /* 0x0000000000017941 */ /* 0x000fea0003800000 */
.L_x_71:
[----:B-----5:R-:W-:Y:S01]  /*15280*/  LOP3.LUT R0, R0, 0xff, RZ, 0xc0, !PT ;  /* 0x000000ff00007812 */ /* 0x020fe200078ec0ff */
[----:B------:R-:W-:Y:S01]  /*15290*/  BSSY B1, `(.L_x_73) ;  /* 0x000000b000017945 */ /* 0x000fe20003800000 */
[----:B------:R-:W-:Y:S02]  /*152a0*/  ISETP.LT.OR P5, PT, R34, 0x9, !P1 ;  /* 0x000000092200780c */ /* 0x000fe40004fa1670 */
[----:B------:R-:W-:-:S05]  /*152b0*/  F2FP.F16.E4M3.UNPACK_B R0, R0 ;  /* 0x00000000ff00723e */ /* 0x000fca00020006ff */
[----:B------:R-:W-:-:S05]  /*152c0*/  HADD2.F32 R0, -RZ, R0.H0_H0 ;  /* 0x20000000ff007230 */ /* 0x000fca0000004100 */
[----:B------:R-:W-:-:S04]  /*152d0*/  FMUL R0, R0, UR40 ;  /* 0x0000002800007c20 */ /* 0x000fc80008400000 */
[----:B------:R-:W-:-:S05]  /*152e0*/  FFMA R0, R21, UR41, R0 ;  /* 0x0000002915007c23 */ /* 0x000fca0008000000 */
[----:B0-----:R-:W-:Y:S02]  /*152f0*/  F2FP.SATFINITE.E4M3.F32.PACK_AB_MERGE_C R9, RZ, R0, RZ ;  /* 0x00000000ff09723e */ /* 0x001fe400048070ff */
[----:B------:R-:W-:-:S03]  /*15300*/  PRMT R0, RZ, 0x7610, R0 ;  /* 0x00007610ff007816 */ /* 0x000fc60000000000 */
[----:B------:R0:W-:Y:S01]  /*15310*/  @!P6 STG.E.U8 desc[UR48][R28.64+0x1], R9 ;  /* 0x000001091c00e986 */ /* 0x0001e2000c101130 */
[----:B------:R-:W-:Y:S05]  /*15320*/  @P5 BRA `(.L_x_74) ;  /* 0x0000000000045947 */ /* 0x000fea0003800000 */
[----:B------:R0:W5:Y:S02]  /*15330*/  LDG.E.U8 R0, desc[UR48][R2.64+0x8] ;  /* 0x0000083002007981 */ /* 0x000164000c1e1100 */
.L_x_74:
[----:B------:R-:W-:Y:S05]  /*15340*/  BSYNC B1 ;  /* 0x0000000000017941 */ /* 0x000fea0003800000 */
.L_x_73:
[----:B-----5:R-:W-:Y:S01]  /*15350*/  LOP3.LUT R0, R0, 0xff, RZ, 0xc0, !PT ;  /* 0x000000ff00007812 */ /* 0x020fe200078ec0ff */
[----:B------:R-:W-:Y:S01]  /*15360*/  BSSY B1, `(.L_x_75) ;  /* 0x000000b000017945 */ /* 0x000fe20003800000 */
[----:B------:R-:W-:Y:S02]  /*15370*/  ISETP.LT.OR P6, PT, R34, 0xa, !P1 ;  /* 0x0000000a2200780c */ /* 0x000fe40004fc1670 */
[----:B------:R-:W-:-:S05]  /*15380*/  F2FP.F16.E4M3.UNPACK_B R0, R0 ;  /* 0x00000000ff00723e */ /* 0x000fca00020006ff */
[----:B------:R-:W-:-:S05]  /*15390*/  HADD2.F32 R0, -RZ, R0.H0_H0 ;  /* 0x20000000ff007230 */ /* 0x000fca0000004100 */
[----:B0-----:R-:W-:Y:S01]  /*153a0*/  FMUL R9, R0, UR40 ;  /* 0x0000002800097c20 */ /* 0x001fe20008400000 */
[----:B------:R-:W-:-:S03]  /*153b0*/  PRMT R0, RZ, 0x7610, R0 ;  /* 0x00007610ff007816 */ /* 0x000fc60000000000 */
[----:B------:R-:W-:-:S05]  /*153c0*/  FFMA R9, R22, UR41, R9 ;  /* 0x0000002916097c23 */ /* 0x000fca0008000009 */
[----:B------:R-:W-:-:S05]  /*153d0*/  F2FP.SATFINITE.E4M3.F32.PACK_AB_MERGE_C R9, RZ, R9, RZ ;  /* 0x00000009ff09723e */ /* 0x000fca00048070ff */
[----:B------:R0:W-:Y:S01]  /*153e0*/  @!P5 STG.E.U8 desc[UR48][R30.64+0x8], R9 ;  /* 0x000008091e00d986 */ /* 0x0001e2000c101130 */
[----:B------:R-:W-:Y:S05]  /*153f0*/  @P6 BRA `(.L_x_76) ;  /* 0x0000000000046947 */ /* 0x000fea0003800000 */
[----:B------:R0:W5:Y:S02]  /*15400*/  LDG.E.U8 R0, desc[UR48][R2.64+0x9] ;  /* 0x0000093002007981 */ /* 0x000164000c1e1100 */
.L_x_76:
[----:B------:R-:W-:Y:S05]  /*15410*/  BSYNC B1 ;  /* 0x0000000000017941 */ /* 0x000fea0003800000 */
.L_x_75:
        /* <DEDUP_REMOVED lines=12> */
.L_x_78:
[----:B------:R-:W-:Y:S05]  /*154e0*/  BSYNC B1 ;  /* 0x0000000000017941 */ /* 0x000fea0003800000 */
.L_x_77:
        /* <DEDUP_REMOVED lines=12> */
.L_x_80:
[----:B------:R-:W-:Y:S05]  /*155b0*/  BSYNC B1 ;  /* 0x0000000000017941 */ /* 0x000fea0003800000 */
.L_x_79:
        /* <DEDUP_REMOVED lines=12> */
.L_x_82:
[----:B------:R-:W-:Y:S05]  /*15680*/  BSYNC B1 ;  /* 0x0000000000017941 */ /* 0x000fea0003800000 */
.L_x_81:
        /* <DEDUP_REMOVED lines=12> */
.L_x_84:
[----:B------:R-:W-:Y:S05]  /*15750*/  BSYNC B1 ;  /* 0x0000000000017941 */ /* 0x000fea0003800000 */
.L_x_83:
        /* <DEDUP_REMOVED lines=12> */
.L_x_86:
[----:B------:R-:W-:Y:S05]  /*15820*/  BSYNC B1 ;  /* 0x0000000000017941 */ /* 0x000fea0003800000 */
.L_x_85:
        /* <DEDUP_REMOVED lines=12> */
.L_x_88:
[----:B------:R-:W-:Y:S05]  /*158f0*/  BSYNC B1 ;  /* 0x0000000000017941 */ /* 0x000fea0003800000 */
.L_x_87:
        /* <DEDUP_REMOVED lines=12> */
.L_x_90:
[----:B------:R-:W-:Y:S05]  /*159c0*/  BSYNC B1 ;  /* 0x0000000000017941 */ /* 0x000fea0003800000 */
.L_x_89:
        /* <DEDUP_REMOVED lines=12> */
.L_x_92:
[----:B------:R-:W-:Y:S05]  /*15a90*/  BSYNC B1 ;  /* 0x0000000000017941 */ /* 0x000fea0003800000 */
.L_x_91:
        /* <DEDUP_REMOVED lines=12> */
.L_x_94:
[----:B------:R-:W-:Y:S05]  /*15b60*/  BSYNC B1 ;  /* 0x0000000000017941 */ /* 0x000fea0003800000 */
.L_x_93:
        /* <DEDUP_REMOVED lines=12> */
.L_x_96:
[----:B------:R-:W-:Y:S05]  /*15c30*/  BSYNC B1 ;  /* 0x0000000000017941 */ /* 0x000fea0003800000 */
.L_x_95:
        /* <DEDUP_REMOVED lines=12> */
.L_x_98:
[----:B------:R-:W-:Y:S05]  /*15d00*/  BSYNC B1 ;  /* 0x0000000000017941 */ /* 0x000fea0003800000 */
.L_x_97:
        /* <DEDUP_REMOVED lines=12> */
.L_x_100:
[----:B------:R-:W-:Y:S05]  /*15dd0*/  BSYNC B1 ;  /* 0x0000000000017941 */ /* 0x000fea0003800000 */
.L_x_99:
        /* <DEDUP_REMOVED lines=12> */
.L_x_102:
[----:B------:R-:W-:Y:S05]  /*15ea0*/  BSYNC B1 ;  /* 0x0000000000017941 */ /* 0x000fea0003800000 */
.L_x_101:
        /* <DEDUP_REMOVED lines=12> */
.L_x_104:
[----:B------:R-:W-:Y:S05]  /*15f70*/  BSYNC B1 ;  /* 0x0000000000017941 */ /* 0x000fea0003800000 */
.L_x_103:
        /* <DEDUP_REMOVED lines=12> */
.L_x_106:
[----:B------:R-:W-:Y:S05]  /*16040*/  BSYNC B1 ;  /* 0x0000000000017941 */ /* 0x000fea0003800000 */
.L_x_105:
[----:B------:R-:W2:Y:S01]  /*16050*/  LDL.LU R8, [R1+0x80] ;  /* 0x0000800001087983 */ /* 0x000ea20000300800 */
[----:B-----5:R-:W-:Y:S01]  /*16060*/  LOP3.LUT R0, R0, 0xff, RZ, 0xc0, !PT ;  /* 0x000000ff00007812 */ /* 0x020fe200078ec0ff */
[----:B------:R-:W-:Y:S01]  /*16070*/  BSSY B1, `(.L_x_107) ;  /* 0x000000b000017945 */ /* 0x000fe20003800000 */
[----:B------:R-:W-:Y:S02]  /*16080*/  ISETP.LT.OR P6, PT, R34, 0x2a, !P3 ;  /* 0x0000002a2200780c */ /* 0x000fe40005fc1670 */
[----:B------:R-:W-:-:S05]  /*16090*/  F2FP.F16.E4M3.UNPACK_B R0, R0 ;  /* 0x00000000ff00723e */ /* 0x000fca00020006ff */
[----:B------:R-:W-:-:S05]  /*160a0*/  HADD2.F32 R0, -RZ, R0.H0_H0 ;  /* 0x20000000ff007230 */ /* 0x000fca0000004100 */
[----:B------:R-:W-:-:S04]  /*160b0*/  FMUL R0, R0, UR40 ;  /* 0x0000002800007c20 */ /* 0x000fc80008400000 */
[----:B--2---:R-:W-:-:S05]  /*160c0*/  FFMA R0, R8, UR41, R0 ;  /* 0x0000002908007c23 */ /* 0x004fca0008000000 */
[----:B0-----:R-:W-:Y:S02]  /*160d0*/  F2FP.SATFINITE.E4M3.F32.PACK_AB_MERGE_C R9, RZ, R0, RZ ;  /* 0x00000000ff09723e */ /* 0x001fe400048070ff */
[----:B------:R-:W-:-:S03]  /*160e0*/  PRMT R0, RZ, 0x7610, R0 ;  /* 0x00007610ff007816 */ /* 0x000fc60000000000 */
[----:B------:R0:W-:Y:S01]  /*160f0*/  @!P5 STG.E.U8 desc[UR48][R24.64+0x28], R9 ;  /* 0x000028091800d986 */ /* 0x0001e2000c101130 */
[----:B------:R-:W-:Y:S05]  /*16100*/  @P6 BRA `(.L_x_108) ;  /* 0x0000000000046947 */ /* 0x000fea0003800000 */
[----:B------:R2:W5:Y:S02]  /*16110*/  LDG.E.U8 R0, desc[UR48][R32.64+0x29] ;  /* 0x0000293020007981 */ /* 0x000564000c1e1100 */
.L_x_108:
[----:B------:R-:W-:Y:S05]  /*16120*/  BSYNC B1 ;  /* 0x0000000000017941 */ /* 0x000fea0003800000 */
.L_x_107:
[----:B------:R-:W3:Y:S01]  /*16130*/  LDL.LU R8, [R1+0x84] ;  /* 0x0000840001087983 */ /* 0x000ee20000300800 */
[----:B-----5:R-:W-:Y:S01]  /*16140*/  LOP3.LUT R0, R0, 0xff, RZ, 0xc0, !PT ;  /* 0x000000ff00007812 */ /* 0x020fe200078ec0ff */
[----:B------:R-:W-:Y:S01]  /*16150*/  BSSY B1, `(.L_x_109) ;  /* 0x000000b000017945 */ /* 0x000fe20003800000 */
[----:B------:R-:W-:Y:S02]  /*16160*/  ISETP.LT.OR P5, PT, R34, 0x29, !P2 ;  /* 0x000000292200780c */ /* 0x000fe400057a1670 */
[----:B------:R-:W-:-:S05]  /*16170*/  F2FP.F16.E4M3.UNPACK_B R0, R0 ;  /* 0x00000000ff00723e */ /* 0x000fca00020006ff */
[----:B------:R-:W-:-:S05]  /*16180*/  HADD2.F32 R0, -RZ, R0.H0_H0 ;  /* 0x20000000ff007230 */ /* 0x000fca0000004100 */
[----:B------:R-:W-:-:S04]  /*16190*/  FMUL R0, R0, UR40 ;  /* 0x0000002800007c20 */ /* 0x000fc80008400000 */
[----:B---3--:R-:W-:-:S05]  /*161a0*/  FFMA R0, R8, UR41, R0 ;  /* 0x0000002908007c23 */ /* 0x008fca0008000000 */
[----:B0-----:R-:W-:Y:S02]  /*161b0*/  F2FP.SATFINITE.E4M3.F32.PACK_AB_MERGE_C R9, RZ, R0, RZ ;  /* 0x00000000ff09723e */ /* 0x001fe400048070ff */
[----:B------:R-:W-:-:S03]  /*161c0*/  PRMT R0, RZ, 0x7610, R0 ;  /* 0x00007610ff007816 */ /* 0x000fc60000000000 */
[----:B------:R0:W-:Y:S01]  /*161d0*/  @!P6 STG.E.U8 desc[UR48][R24.64+0x29], R9 ;  /* 0x000029091800e986 */ /* 0x0001e2000c101130 */
[----:B------:R-:W-:Y:S05]  /*161e0*/  @P5 BRA `(.L_x_110) ;  /* 0x0000000000045947 */ /* 0x000fea0003800000 */
[----:B------:R3:W5:Y:S02]  /*161f0*/  LDG.E.U8 R0, desc[UR48][R4.64+0x28] ;  /* 0x0000283004007981 */ /* 0x000764000c1e1100 */
.L_x_110:
[----:B------:R-:W-:Y:S05]  /*16200*/  BSYNC B1 ;  /* 0x0000000000017941 */ /* 0x000fea0003800000 */
.L_x_109:
        /* <DEDUP_REMOVED lines=13> */
.L_x_112:
[----:B------:R-:W-:Y:S05]  /*162e0*/  BSYNC B1 ;  /* 0x0000000000017941 */ /* 0x000fea0003800000 */
.L_x_111:
        /* <DEDUP_REMOVED lines=13> */
.L_x_114:
[----:B------:R-:W-:Y:S05]  /*163c0*/  BSYNC B1 ;  /* 0x0000000000017941 */ /* 0x000fea0003800000 */
.L_x_113:
        /* <DEDUP_REMOVED lines=13> */
.L_x_116:
[----:B------:R-:W-:Y:S05]  /*164a0*/  BSYNC B1 ;  /* 0x0000000000017941 */ /* 0x000fea0003800000 */
.L_x_115:
        /* <DEDUP_REMOVED lines=13> */
.L_x_118:
[----:B------:R-:W-:Y:S05]  /*16580*/  BSYNC B1 ;  /* 0x0000000000017941 */ /* 0x000fea0003800000 */
.L_x_117:
        /* <DEDUP_REMOVED lines=13> */
.L_x_120:
[----:B------:R-:W-:Y:S05]  /*16660*/  BSYNC B1 ;  /* 0x0000000000017941 */ /* 0x000fea0003800000 */
.L_x_119:
        /* <DEDUP_REMOVED lines=13> */
.L_x_122:
[----:B------:R-:W-:Y:S05]  /*16740*/  BSYNC B1 ;  /* 0x0000000000017941 */ /* 0x000fea0003800000 */
.L_x_121:
        /* <DEDUP_REMOVED lines=13> */
.L_x_124:
[----:B------:R-:W-:Y:S05]  /*16820*/  BSYNC B1 ;  /* 0x0000000000017941 */ /* 0x000fea0003800000 */
.L_x_123:
        /* <DEDUP_REMOVED lines=13> */
.L_x_126:
[----:B------:R-:W-:Y:S05]  /*16900*/  BSYNC B1 ;  /* 0x0000000000017941 */ /* 0x000fea0003800000 */
.L_x_125:
        /* <DEDUP_REMOVED lines=13> */
.L_x_128:
[----:B------:R-:W-:Y:S05]  /*169e0*/  BSYNC B1 ;  /* 0x0000000000017941 */ /* 0x000fea0003800000 */
.L_x_127:
        /* <DEDUP_REMOVED lines=13> */
.L_x_130:
[----:B------:R-:W-:Y:S05]  /*16ac0*/  BSYNC B1 ;  /* 0x0000000000017941 */ /* 0x000fea0003800000 */
.L_x_129:
        /* <DEDUP_REMOVED lines=13> */
.L_x_132:
[----:B------:R-:W-:Y:S05]  /*16ba0*/  BSYNC B1 ;  /* 0x0000000000017941 */ /* 0x000fea0003800000 */
.L_x_131:
        /* <DEDUP_REMOVED lines=13> */
.L_x_134:
[----:B------:R-:W-:Y:S05]  /*16c80*/  BSYNC B1 ;  /* 0x0000000000017941 */ /* 0x000fea0003800000 */
.L_x_133:
        /* <DEDUP_REMOVED lines=13> */
.L_x_136:
[----:B------:R-:W-:Y:S05]  /*16d60*/  BSYNC B1 ;  /* 0x0000000000017941 */ /* 0x000fea0003800000 */
.L_x_135:
        /* <DEDUP_REMOVED lines=13> */
.L_x_138:
[----:B------:R-:W-:Y:S05]  /*16e40*/  BSYNC B1 ;  /* 0x0000000000017941 */ /* 0x000fea0003800000 */
.L_x_137:
        /* <DEDUP_REMOVED lines=13> */
.L_x_140:
[----:B------:R-:W-:Y:S05]  /*16f20*/  BSYNC B1 ;  /* 0x0000000000017941 */ /* 0x000fea0003800000 */
.L_x_139:
        /* <DEDUP_REMOVED lines=13> */
.L_x_142:
[----:B------:R-:W-:Y:S05]  /*17000*/  BSYNC B1 ;  /* 0x0000000000017941 */ /* 0x000fea0003800000 */
.L_x_141:
        /* <DEDUP_REMOVED lines=13> */
.L_x_144:
[----:B------:R-:W-:Y:S05]  /*170e0*/  BSYNC B1 ;  /* 0x0000000000017941 */ /* 0x000fea0003800000 */
.L_x_143:
        /* <DEDUP_REMOVED lines=13> */
.L_x_146:
[----:B------:R-:W-:Y:S05]  /*171c0*/  BSYNC B1 ;  /* 0x0000000000017941 */ /* 0x000fea0003800000 */
.L_x_145:
        /* <DEDUP_REMOVED lines=13> */
.L_x_148:
[----:B------:R-:W-:Y:S05]  /*172a0*/  BSYNC B1 ;  /* 0x0000000000017941 */ /* 0x000fea0003800000 */
.L_x_147:
        /* <DEDUP_REMOVED lines=13> */
.L_x_150:
[----:B------:R-:W-:Y:S05]  /*17380*/  BSYNC B1 ;  /* 0x0000000000017941 */ /* 0x000fea0003800000 */
.L_x_149:
        /* <DEDUP_REMOVED lines=13> */
.L_x_152:
[----:B------:R-:W-:Y:S05]  /*17460*/  BSYNC B1 ;  /* 0x0000000000017941 */ /* 0x000fea0003800000 */
.L_x_151:
        /* <DEDUP_REMOVED lines=13> */
.L_x_154:
[----:B------:R-:W-:Y:S05]  /*17540*/  BSYNC B1 ;  /* 0x0000000000017941 */ /* 0x000fea0003800000 */
.L_x_153:
        /* <DEDUP_REMOVED lines=13> */
.L_x_156:
[----:B------:R-:W-:Y:S05]  /*17620*/  BSYNC B1 ;  /* 0x0000000000017941 */ /* 0x000fea0003800000 */
.L_x_155:
        /* <DEDUP_REMOVED lines=13> */
.L_x_158:
[----:B------:R-:W-:Y:S05]  /*17700*/  BSYNC B1 ;  /* 0x0000000000017941 */ /* 0x000fea0003800000 */
.L_x_157:
        /* <DEDUP_REMOVED lines=13> */
.L_x_160:
[----:B------:R-:W-:Y:S05]  /*177e0*/  BSYNC B1 ;  /* 0x0000000000017941 */ /* 0x000fea0003800000 */
.L_x_159:
        /* <DEDUP_REMOVED lines=13> */
.L_x_162:
[----:B------:R-:W-:Y:S05]  /*178c0*/  BSYNC B1 ;  /* 0x0000000000017941 */ /* 0x000fea0003800000 */
.L_x_161:
        /* <DEDUP_REMOVED lines=13> */
.L_x_164:
[----:B------:R-:W-:Y:S05]  /*179a0*/  BSYNC B1 ;  /* 0x0000000000017941 */ /* 0x000fea0003800000 */
.L_x_163:
        /* <DEDUP_REMOVED lines=13> */
.L_x_166:
[----:B------:R-:W-:Y:S05]  /*17a80*/  BSYNC B1 ;  /* 0x0000000000017941 */ /* 0x000fea0003800000 */
.L_x_165:
        /* <DEDUP_REMOVED lines=13> */
.L_x_168:
[----:B------:R-:W-:Y:S05]  /*17b60*/  BSYNC B1 ;  /* 0x0000000000017941 */ /* 0x000fea0003800000 */
.L_x_167:
        /* <DEDUP_REMOVED lines=13> */
.L_x_170:
[----:B------:R-:W-:Y:S05]  /*17c40*/  BSYNC B1 ;  /* 0x0000000000017941 */ /* 0x000fea0003800000 */
.L_x_169:
        /* <DEDUP_REMOVED lines=13> */
.L_x_172:
[----:B------:R-:W-:Y:S05]  /*17d20*/  BSYNC B1 ;  /* 0x0000000000017941 */ /* 0x000fea0003800000 */
.L_x_171:
        /* <DEDUP_REMOVED lines=13> */
.L_x_174:
[----:B------:R-:W-:Y:S05]  /*17e00*/  BSYNC B1 ;  /* 0x0000000000017941 */ /* 0x000fea0003800000 */
.L_x_173:
        /* <DEDUP_REMOVED lines=13> */
.L_x_176:
[----:B------:R-:W-:Y:S05]  /*17ee0*/  BSYNC B1 ;  /* 0x0000000000017941 */ /* 0x000fea0003800000 */
.L_x_175:
        /* <DEDUP_REMOVED lines=13> */
.L_x_178:
[----:B------:R-:W-:Y:S05]  /*17fc0*/  BSYNC B1 ;  /* 0x0000000000017941 */ /* 0x000fea0003800000 */
.L_x_177:
        /* <DEDUP_REMOVED lines=13> */
.L_x_180:
[----:B------:R-:W-:Y:S05]  /*180a0*/  BSYNC B1 ;  /* 0x0000000000017941 */ /* 0x000fea0003800000 */
.L_x_179:
        /* <DEDUP_REMOVED lines=13> */
.L_x_182:
[----:B------:R-:W-:Y:S05]  /*18180*/  BSYNC B1 ;  /* 0x0000000000017941 */ /* 0x000fea0003800000 */
.L_x_181:
        /* <DEDUP_REMOVED lines=13> */
.L_x_184:
[----:B------:R-:W-:Y:S05]  /*18260*/  BSYNC B1 ;  /* 0x0000000000017941 */ /* 0x000fea0003800000 */
.L_x_183:
        /* <DEDUP_REMOVED lines=13> */
.L_x_186:
[----:B------:R-:W-:Y:S05]  /*18340*/  BSYNC B1 ;  /* 0x0000000000017941 */ /* 0x000fea0003800000 */
.L_x_185:
        /* <DEDUP_REMOVED lines=13> */
.L_x_188:
[----:B------:R-:W-:Y:S05]  /*18420*/  BSYNC B1 ;  /* 0x0000000000017941 */ /* 0x000fea0003800000 */
.L_x_187:
        /* <DEDUP_REMOVED lines=13> */
.L_x_190:
[----:B------:R-:W-:Y:S05]  /*18500*/  BSYNC B1 ;  /* 0x0000000000017941 */ /* 0x000fea0003800000 */
.L_x_189:
        /* <DEDUP_REMOVED lines=13> */
.L_x_192:
[----:B------:R-:W-:Y:S05]  /*185e0*/  BSYNC B1 ;  /* 0x0000000000017941 */ /* 0x000fea0003800000 */
.L_x_191:
        /* <DEDUP_REMOVED lines=13> */
.L_x_194:
[----:B------:R-:W-:Y:S05]  /*186c0*/  BSYNC B1 ;  /* 0x0000000000017941 */ /* 0x000fea0003800000 */
.L_x_193:
        /* <DEDUP_REMOVED lines=13> */
.L_x_196:
[----:B------:R-:W-:Y:S05]  /*187a0*/  BSYNC B1 ;  /* 0x0000000000017941 */ /* 0x000fea0003800000 */
.L_x_195:
        /* <DEDUP_REMOVED lines=13> */
.L_x_198:
[----:B------:R-:W-:Y:S05]  /*18880*/  BSYNC B1 ;  /* 0x0000000000017941 */ /* 0x000fea0003800000 */
.L_x_197:
        /* <DEDUP_REMOVED lines=13> */
.L_x_200:
[----:B------:R-:W-:Y:S05]  /*18960*/  BSYNC B1 ;  /* 0x0000000000017941 */ /* 0x000fea0003800000 */
.L_x_199:
        /* <DEDUP_REMOVED lines=13> */
.L_x_202:
[----:B------:R-:W-:Y:S05]  /*18a40*/  BSYNC B1 ;  /* 0x0000000000017941 */ /* 0x000fea0003800000 */
.L_x_201:
        /* <DEDUP_REMOVED lines=13> */
.L_x_204:
[----:B------:R-:W-:Y:S05]  /*18b20*/  BSYNC B1 ;  /* 0x0000000000017941 */ /* 0x000fea0003800000 */
.L_x_203:
        /* <DEDUP_REMOVED lines=13> */
.L_x_206:
[----:B------:R-:W-:Y:S05]  /*18c00*/  BSYNC B1 ;  /* 0x0000000000017941 */ /* 0x000fea0003800000 */
.L_x_205:
        /* <DEDUP_REMOVED lines=13> */
.L_x_208:
[----:B------:R-:W-:Y:S05]  /*18ce0*/  BSYNC B1 ;  /* 0x0000000000017941 */ /* 0x000fea0003800000 */
.L_x_207:
        /* <DEDUP_REMOVED lines=13> */
.L_x_210:
[----:B------:R-:W-:Y:S05]  /*18dc0*/  BSYNC B1 ;  /* 0x0000000000017941 */ /* 0x000fea0003800000 */
.L_x_209:
        /* <DEDUP_REMOVED lines=13> */
.L_x_212:
[----:B------:R-:W-:Y:S05]  /*18ea0*/  BSYNC B1 ;  /* 0x0000000000017941 */ /* 0x000fea0003800000 */
.L_x_211:
        /* <DEDUP_REMOVED lines=13> */
.L_x_214:
[----:B------:R-:W-:Y:S05]  /*18f80*/  BSYNC B1 ;  /* 0x0000000000017941 */ /* 0x000fea0003800000 */
.L_x_213:
        /* <DEDUP_REMOVED lines=13> */
.L_x_216:
[----:B------:R-:W-:Y:S05]  /*19060*/  BSYNC B1 ;  /* 0x0000000000017941 */ /* 0x000fea0003800000 */
.L_x_215:
        /* <DEDUP_REMOVED lines=13> */
.L_x_218:
[----:B------:R-:W-:Y:S05]  /*19140*/  BSYNC B1 ;  /* 0x0000000000017941 */ /* 0x000fea0003800000 */
.L_x_217:
        /* <DEDUP_REMOVED lines=13> */
.L_x_220:
[----:B------:R-:W-:Y:S05]  /*19220*/  BSYNC B1 ;  /* 0x0000000000017941 */ /* 0x000fea0003800000 */
.L_x_219:
        /* <DEDUP_REMOVED lines=13> */
.L_x_222:
[----:B------:R-:W-:Y:S05]  /*19300*/  BSYNC B1 ;  /* 0x0000000000017941 */ /* 0x000fea0003800000 */
.L_x_221:
        /* <DEDUP_REMOVED lines=13> */
.L_x_224:
[----:B------:R-:W-:Y:S05]  /*193e0*/  BSYNC B1 ;  /* 0x0000000000017941 */ /* 0x000fea0003800000 */
.L_x_223:
        /* <DEDUP_REMOVED lines=13> */
.L_x_226:
[----:B------:R-:W-:Y:S05]  /*194c0*/  BSYNC B1 ;  /* 0x0000000000017941 */ /* 0x000fea0003800000 */
.L_x_225:
        /* <DEDUP_REMOVED lines=13> */
.L_x_228:
[----:B------:R-:W-:Y:S05]  /*195a0*/  BSYNC B1 ;  /* 0x0000000000017941 */ /* 0x000fea0003800000 */
.L_x_227:
        /* <DEDUP_REMOVED lines=13> */
.L_x_230:
[----:B------:R-:W-:Y:S05]  /*19680*/  BSYNC B1 ;  /* 0x0000000000017941 */ /* 0x000fea0003800000 */
.L_x_229:
        /* <DEDUP_REMOVED lines=13> */
.L_x_232:
[----:B------:R-:W-:Y:S05]  /*19760*/  BSYNC B1 ;  /* 0x0000000000017941 */ /* 0x000fea0003800000 */
.L_x_231:
        /* <DEDUP_REMOVED lines=13> */
.L_x_234:
[----:B------:R-:W-:Y:S05]  /*19840*/  BSYNC B1 ;  /* 0x0000000000017941 */ /* 0x000fea0003800000 */
.L_x_233:
        /* <DEDUP_REMOVED lines=13> */
.L_x_236:
[----:B------:R-:W-:Y:S05]  /*19920*/  BSYNC B1 ;  /* 0x0000000000017941 */ /* 0x000fea0003800000 */
.L_x_235:
        /* <DEDUP_REMOVED lines=13> */
.L_x_238:
[----:B------:R-:W-:Y:S05]  /*19a00*/  BSYNC B1 ;  /* 0x0000000000017941 */ /* 0x000fea0003800000 */
.L_x_237:
        /* <DEDUP_REMOVED lines=13> */
.L_x_240:
[----:B------:R-:W-:Y:S05]  /*19ae0*/  BSYNC B1 ;  /* 0x0000000000017941 */ /* 0x000fea0003800000 */
.L_x_239:
        /* <DEDUP_REMOVED lines=13> */
.L_x_242:
[----:B------:R-:W-:Y:S05]  /*19bc0*/  BSYNC B1 ;  /* 0x0000000000017941 */ /* 0x000fea0003800000 */
.L_x_241:
        /* <DEDUP_REMOVED lines=13> */
.L_x_244:
[----:B------:R-:W-:Y:S05]  /*19ca0*/  BSYNC B1 ;  /* 0x0000000000017941 */ /* 0x000fea0003800000 */
.L_x_243:
        /* <DEDUP_REMOVED lines=13> */
.L_x_246:
[----:B------:R-:W-:Y:S05]  /*19d80*/  BSYNC B1 ;  /* 0x0000000000017941 */ /* 0x000fea0003800000 */
.L_x_245:
        /* <DEDUP_REMOVED lines=13> */
.L_x_248:
[----:B------:R-:W-:Y:S05]  /*19e60*/  BSYNC B1 ;  /* 0x0000000000017941 */ /* 0x000fea0003800000 */
.L_x_247:
        /* <DEDUP_REMOVED lines=13> */
.L_x_250:
[----:B------:R-:W-:Y:S05]  /*19f40*/  BSYNC B1 ;  /* 0x0000000000017941 */ /* 0x000fea0003800000 */
.L_x_249:
        /* <DEDUP_REMOVED lines=13> */
.L_x_252:
[----:B------:R-:W-:Y:S05]  /*1a020*/  BSYNC B1 ;  /* 0x0000000000017941 */ /* 0x000fea0003800000 */
.L_x_251:
        /* <DEDUP_REMOVED lines=13> */
.L_x_254:
[----:B------:R-:W-:Y:S05]  /*1a100*/  BSYNC B1 ;  /* 0x0000000000017941 */ /* 0x000fea0003800000 */
.L_x_253:
        /* <DEDUP_REMOVED lines=13> */
.L_x_256:
[----:B------:R-:W-:Y:S05]  /*1a1e0*/  BSYNC B1 ;  /* 0x0000000000017941 */ /* 0x000fea0003800000 */
.L_x_255:
        /* <DEDUP_REMOVED lines=13> */
.L_x_258:
[----:B------:R-:W-:Y:S05]  /*1a2c0*/  BSYNC B1 ;  /* 0x0000000000017941 */ /* 0x000fea0003800000 */
.L_x_257:
        /* <DEDUP_REMOVED lines=13> */
.L_x_260:
[----:B------:R-:W-:Y:S05]  /*1a3a0*/  BSYNC B1 ;  /* 0x0000000000017941 */ /* 0x000fea0003800000 */
.L_x_259:
        /* <DEDUP_REMOVED lines=13> */
.L_x_262:
[----:B------:R-:W-:Y:S05]  /*1a480*/  BSYNC B1 ;  /* 0x0000000000017941 */ /* 0x000fea0003800000 */
.L_x_261:
        /* <DEDUP_REMOVED lines=13> */
.L_x_264:
[----:B------:R-:W-:Y:S05]  /*1a560*/  BSYNC B1 ;  /* 0x0000000000017941 */ /* 0x000fea0003800000 */
.L_x_263:
        /* <DEDUP_REMOVED lines=13> */
.L_x_266:
[----:B------:R-:W-:Y:S05]  /*1a640*/  BSYNC B1 ;  /* 0x0000000000017941 */ /* 0x000fea0003800000 */
.L_x_265:
        /* <DEDUP_REMOVED lines=13> */
.L_x_268:
[----:B------:R-:W-:Y:S05]  /*1a720*/  BSYNC B1 ;  /* 0x0000000000017941 */ /* 0x000fea0003800000 */
.L_x_267:
        /* <DEDUP_REMOVED lines=13> */
.L_x_270:
[----:B------:R-:W-:Y:S05]  /*1a800*/  BSYNC B1 ;  /* 0x0000000000017941 */ /* 0x000fea0003800000 */
.L_x_269:
        /* <DEDUP_REMOVED lines=13> */
.L_x_272:
[----:B------:R-:W-:Y:S05]  /*1a8e0*/  BSYNC B1 ;  /* 0x0000000000017941 */ /* 0x000fea0003800000 */
.L_x_271:
        /* <DEDUP_REMOVED lines=13> */
.L_x_274:
[----:B------:R-:W-:Y:S05]  /*1a9c0*/  BSYNC B1 ;  /* 0x0000000000017941 */ /* 0x000fea0003800000 */
.L_x_273:
        /* <DEDUP_REMOVED lines=13> */
.L_x_276:
[----:B------:R-:W-:Y:S05]  /*1aaa0*/  BSYNC B1 ;  /* 0x0000000000017941 */ /* 0x000fea0003800000 */
.L_x_275:
        /* <DEDUP_REMOVED lines=13> */
.L_x_278:
[----:B------:R-:W-:Y:S05]  /*1ab80*/  BSYNC B1 ;  /* 0x0000000000017941 */ /* 0x000fea0003800000 */
.L_x_277:
        /* <DEDUP_REMOVED lines=13> */
.L_x_280:
[----:B------:R-:W-:Y:S05]  /*1ac60*/  BSYNC B1 ;  /* 0x0000000000017941 */ /* 0x000fea0003800000 */
.L_x_279:
        /* <DEDUP_REMOVED lines=13> */
.L_x_282:
[----:B------:R-:W-:Y:S05]  /*1ad40*/  BSYNC B1 ;  /* 0x0000000000017941 */ /* 0x000fea0003800000 */
.L_x_281:
        /* <DEDUP_REMOVED lines=13> */
.L_x_284:
[----:B------:R-:W-:Y:S05]  /*1ae20*/  BSYNC B1 ;  /* 0x0000000000017941 */ /* 0x000fea0003800000 */
.L_x_283:
        /* <DEDUP_REMOVED lines=13> */
.L_x_286:
[----:B------:R-:W-:Y:S05]  /*1af00*/  BSYNC B1 ;  /* 0x0000000000017941 */ /* 0x000fea0003800000 */
.L_x_285:
        /* <DEDUP_REMOVED lines=13> */
.L_x_288:
[----:B------:R-:W-:Y:S05]  /*1afe0*/  BSYNC B1 ;  /* 0x0000000000017941 */ /* 0x000fea0003800000 */
.L_x_287:
        /* <DEDUP_REMOVED lines=13> */
.L_x_290:
[----:B------:R-:W-:Y:S05]  /*1b0c0*/  BSYNC B1 ;  /* 0x0000000000017941 */ /* 0x000fea0003800000 */
.L_x_289:
        /* <DEDUP_REMOVED lines=13> */
.L_x_292:
[----:B------:R-:W-:Y:S05]  /*1b1a0*/  BSYNC B1 ;  /* 0x0000000000017941 */ /* 0x000fea0003800000 */
.L_x_291:
        /* <DEDUP_REMOVED lines=13> */
.L_x_294:
[----:B------:R-:W-:Y:S05]  /*1b280*/  BSYNC B1 ;  /* 0x0000000000017941 */ /* 0x000fea0003800000 */
.L_x_293:
        /* <DEDUP_REMOVED lines=13> */
.L_x_296:
[----:B------:R-:W-:Y:S05]  /*1b360*/  BSYNC B1 ;  /* 0x0000000000017941 */ /* 0x000fea0003800000 */
.L_x_295:
        /* <DEDUP_REMOVED lines=13> */
.L_x_298:
[----:B------:R-:W-:Y:S05]  /*1b440*/  BSYNC B1 ;  /* 0x0000000000017941 */ /* 0x000fea0003800000 */
.L_x_297:
        /* <DEDUP_REMOVED lines=13> */
.L_x_300:
[----:B------:R-:W-:Y:S05]  /*1b520*/  BSYNC B1 ;  /* 0x0000000000017941 */ /* 0x000fea0003800000 */
.L_x_299:
        /* <DEDUP_REMOVED lines=13> */
.L_x_302:
[----:B------:R-:W-:Y:S05]  /*1b600*/  BSYNC B1 ;  /* 0x0000000000017941 */ /* 0x000fea0003800000 */
.L_x_301:
        /* <DEDUP_REMOVED lines=13> */
.L_x_304:
[----:B------:R-:W-:Y:S05]  /*1b6e0*/  BSYNC B1 ;  /* 0x0000000000017941 */ /* 0x000fea0003800000 */
.L_x_303:
        /* <DEDUP_REMOVED lines=13> */
.L_x_306:
[----:B------:R-:W-:Y:S05]  /*1b7c0*/  BSYNC B1 ;  /* 0x0000000000017941 */ /* 0x000fea0003800000 */
.L_x_305:
        /* <DEDUP_REMOVED lines=13> */
.L_x_308:
[----:B------:R-:W-:Y:S05]  /*1b8a0*/  BSYNC B1 ;  /* 0x0000000000017941 */ /* 0x000fea0003800000 */
.L_x_307:
        /* <DEDUP_REMOVED lines=13> */
.L_x_310:
[----:B------:R-:W-:Y:S05]  /*1b980*/  BSYNC B1 ;  /* 0x0000000000017941 */ /* 0x000fea0003800000 */
.L_x_309:
        /* <DEDUP_REMOVED lines=13> */
.L_x_312:
[----:B------:R-:W-:Y:S05]  /*1ba60*/  BSYNC B1 ;  /* 0x0000000000017941 */ /* 0x000fea0003800000 */
.L_x_311:
        /* <DEDUP_REMOVED lines=13> */
.L_x_314:
[----:B------:R-:W-:Y:S05]  /*1bb40*/  BSYNC B1 ;  /* 0x0000000000017941 */ /* 0x000fea0003800000 */
.L_x_313:
        /* <DEDUP_REMOVED lines=13> */
.L_x_316:
[----:B------:R-:W-:Y:S05]  /*1bc20*/  BSYNC B1 ;  /* 0x0000000000017941 */ /* 0x000fea0003800000 */
.L_x_315:
        /* <DEDUP_REMOVED lines=13> */
.L_x_318:
[----:B------:R-:W-:Y:S05]  /*1bd00*/  BSYNC B1 ;  /* 0x0000000000017941 */ /* 0x000fea0003800000 */
.L_x_317:
        /* <DEDUP_REMOVED lines=13> */
.L_x_320:
[----:B------:R-:W-:Y:S05]  /*1bde0*/  BSYNC B1 ;  /* 0x0000000000017941 */ /* 0x000fea0003800000 */
.L_x_319:
        /* <DEDUP_REMOVED lines=13> */
.L_x_322:
[----:B------:R-:W-:Y:S05]  /*1bec0*/  BSYNC B1 ;  /* 0x0000000000017941 */ /* 0x000fea0003800000 */
.L_x_321:
        /* <DEDUP_REMOVED lines=13> */
.L_x_324:
[----:B------:R-:W-:Y:S05]  /*1bfa0*/  BSYNC B1 ;  /* 0x0000000000017941 */ /* 0x000fea0003800000 */
.L_x_323:
        /* <DEDUP_REMOVED lines=13> */
.L_x_326:
[----:B------:R-:W-:Y:S05]  /*1c080*/  BSYNC B1 ;  /* 0x0000000000017941 */ /* 0x000fea0003800000 */
.L_x_325:
        /* <DEDUP_REMOVED lines=13> */
.L_x_328:
[----:B------:R-:W-:Y:S05]  /*1c160*/  BSYNC B1 ;  /* 0x0000000000017941 */ /* 0x000fea0003800000 */
.L_x_327:
        /* <DEDUP_REMOVED lines=13> */
.L_x_330:
[----:B------:R-:W-:Y:S05]  /*1c240*/  BSYNC B1 ;  /* 0x0000000000017941 */ /* 0x000fea0003800000 */
.L_x_329:
        /* <DEDUP_REMOVED lines=13> */
.L_x_332:
[----:B------:R-:W-:Y:S05]  /*1c320*/  BSYNC B1 ;  /* 0x0000000000017941 */ /* 0x000fea0003800000 */
.L_x_331:
        /* <DEDUP_REMOVED lines=13> */
.L_x_334:
[----:B------:R-:W-:Y:S05]  /*1c400*/  BSYNC B1 ;  /* 0x0000000000017941 */ /* 0x000fea0003800000 */
.L_x_333:
        /* <DEDUP_REMOVED lines=13> */
.L_x_336:
[----:B------:R-:W-:Y:S05]  /*1c4e0*/  BSYNC B1 ;  /* 0x0000000000017941 */ /* 0x000fea0003800000 */
.L_x_335:
        /* <DEDUP_REMOVED lines=13> */
.L_x_338:
[----:B------:R-:W-:Y:S05]  /*1c5c0*/  BSYNC B1 ;  /* 0x0000000000017941 */ /* 0x000fea0003800000 */
.L_x_337:
        /* <DEDUP_REMOVED lines=13> */
.L_x_340:
[----:B------:R-:W-:Y:S05]  /*1c6a0*/  BSYNC B1 ;  /* 0x0000000000017941 */ /* 0x000fea0003800000 */
.L_x_339:
        /* <DEDUP_REMOVED lines=13> */
.L_x_342:
[----:B------:R-:W-:Y:S05]  /*1c780*/  BSYNC B1 ;  /* 0x0000000000017941 */ /* 0x000fea0003800000 */
.L_x_341:
        /* <DEDUP_REMOVED lines=13> */
.L_x_344:
[----:B------:R-:W-:Y:S05]  /*1c860*/  BSYNC B1 ;  /* 0x0000000000017941 */ /* 0x000fea0003800000 */
.L_x_343:
        /* <DEDUP_REMOVED lines=13> */
.L_x_346:
[----:B------:R-:W-:Y:S05]  /*1c940*/  BSYNC B1 ;  /* 0x0000000000017941 */ /* 0x000fea0003800000 */
.L_x_345:
        /* <DEDUP_REMOVED lines=13> */
.L_x_348:
[----:B------:R-:W-:Y:S05]  /*1ca20*/  BSYNC B1 ;  /* 0x0000000000017941 */ /* 0x000fea0003800000 */
.L_x_347:
        /* <DEDUP_REMOVED lines=13> */
.L_x_350:
[----:B------:R-:W-:Y:S05]  /*1cb00*/  BSYNC B1 ;  /* 0x0000000000017941 */ /* 0x000fea0003800000 */
.L_x_349:
        /* <DEDUP_REMOVED lines=13> */
.L_x_352:
[----:B------:R-:W-:Y:S05]  /*1cbe0*/  BSYNC B1 ;  /* 0x0000000000017941 */ /* 0x000fea0003800000 */
.L_x_351:
        /* <DEDUP_REMOVED lines=13> */
.L_x_354:
[----:B------:R-:W-:Y:S05]  /*1ccc0*/  BSYNC B1 ;  /* 0x0000000000017941 */ /* 0x000fea0003800000 */
.L_x_353:
        /* <DEDUP_REMOVED lines=13> */
.L_x_356:
[----:B------:R-:W-:Y:S05]  /*1cda0*/  BSYNC B1 ;  /* 0x0000000000017941 */ /* 0x000fea0003800000 */
.L_x_355:
        /* <DEDUP_REMOVED lines=13> */
.L_x_358:
[----:B------:R-:W-:Y:S05]  /*1ce80*/  BSYNC B1 ;  /* 0x0000000000017941 */ /* 0x000fea0003800000 */
.L_x_357:
        /* <DEDUP_REMOVED lines=13> */
.L_x_360:
[----:B------:R-:W-:Y:S05]  /*1cf60*/  BSYNC B1 ;  /* 0x0000000000017941 */ /* 0x000fea0003800000 */
.L_x_359:
        /* <DEDUP_REMOVED lines=13> */
.L_x_362:
[----:B------:R-:W-:Y:S05]  /*1d040*/  BSYNC B1 ;  /* 0x0000000000017941 */ /* 0x000fea0003800000 */
.L_x_361:
        /* <DEDUP_REMOVED lines=13> */
.L_x_364:
[----:B------:R-:W-:Y:S05]  /*1d120*/  BSYNC B1 ;  /* 0x0000000000017941 */ /* 0x000fea0003800000 */
.L_x_363:
        /* <DEDUP_REMOVED lines=13> */
.L_x_366:
[----:B------:R-:W-:Y:S05]  /*1d200*/  BSYNC B1 ;  /* 0x0000000000017941 */ /* 0x000fea0003800000 */
.L_x_365:
        /* <DEDUP_REMOVED lines=13> */
.L_x_368:
[----:B------:R-:W-:Y:S05]  /*1d2e0*/  BSYNC B1 ;  /* 0x0000000000017941 */ /* 0x000fea0003800000 */
.L_x_367:
        /* <DEDUP_REMOVED lines=13> */
.L_x_370:
[----:B------:R-:W-:Y:S05]  /*1d3c0*/  BSYNC B1 ;  /* 0x0000000000017941 */ /* 0x000fea0003800000 */
.L_x_369:
        /* <DEDUP_REMOVED lines=13> */
.L_x_372:
[----:B------:R-:W-:Y:S05]  /*1d4a0*/  BSYNC B1 ;  /* 0x0000000000017941 */ /* 0x000fea0003800000 */
.L_x_371:
        /* <DEDUP_REMOVED lines=13> */
.L_x_374:
[----:B------:R-:W-:Y:S05]  /*1d580*/  BSYNC B1 ;  /* 0x0000000000017941 */ /* 0x000fea0003800000 */
.L_x_373:
        /* <DEDUP_REMOVED lines=13> */
.L_x_376:
[----:B------:R-:W-:Y:S05]  /*1d660*/  BSYNC B1 ;  /* 0x0000000000017941 */ /* 0x000fea0003800000 */
.L_x_375:
        /* <DEDUP_REMOVED lines=13> */
.L_x_378:
[----:B------:R-:W-:Y:S05]  /*1d740*/  BSYNC B1 ;  /* 0x0000000000017941 */ /* 0x000fea0003800000 */
.L_x_377:
        /* <DEDUP_REMOVED lines=13> */
.L_x_380:
[----:B------:R-:W-:Y:S05]  /*1d820*/  BSYNC B1 ;  /* 0x0000000000017941 */ /* 0x000fea0003800000 */
.L_x_379:
        /* <DEDUP_REMOVED lines=13> */
.L_x_382:
[----:B------:R-:W-:Y:S05]  /*1d900*/  BSYNC B1 ;  /* 0x0000000000017941 */ /* 0x000fea0003800000 */
.L_x_381:
        /* <DEDUP_REMOVED lines=13> */
.L_x_384:
[----:B------:R-:W-:Y:S05]  /*1d9e0*/  BSYNC B1 ;  /* 0x0000000000017941 */ /* 0x000fea0003800000 */
.L_x_383:
        /* <DEDUP_REMOVED lines=13> */
.L_x_386:
[----:B------:R-:W-:Y:S05]  /*1dac0*/  BSYNC B1 ;  /* 0x0000000000017941 */ /* 0x000fea0003800000 */
.L_x_385:
        /* <DEDUP_REMOVED lines=13> */
.L_x_388:
[----:B------:R-:W-:Y:S05]  /*1dba0*/  BSYNC B1 ;  /* 0x0000000000017941 */ /* 0x000fea0003800000 */
.L_x_387:
        /* <DEDUP_REMOVED lines=13> */
.L_x_390:
[----:B------:R-:W-:Y:S05]  /*1dc80*/  BSYNC B1 ;  /* 0x0000000000017941 */ /* 0x000fea0003800000 */
.L_x_389:
        /* <DEDUP_REMOVED lines=13> */
.L_x_392:
[----:B------:R-:W-:Y:S05]  /*1dd60*/  BSYNC B1 ;  /* 0x0000000000017941 */ /* 0x000fea0003800000 */
.L_x_391:
        /* <DEDUP_REMOVED lines=13> */
.L_x_394:
[----:B------:R-:W-:Y:S05]  /*1de40*/  BSYNC B1 ;  /* 0x0000000000017941 */ /* 0x000fea0003800000 */
.L_x_393:
        /* <DEDUP_REMOVED lines=13> */
.L_x_396:
[----:B------:R-:W-:Y:S05]  /*1df20*/  BSYNC B1 ;  /* 0x0000000000017941 */ /* 0x000fea0003800000 */
.L_x_395:
        /* <DEDUP_REMOVED lines=13> */
.L_x_398:
[----:B------:R-:W-:Y:S05]  /*1e000*/  BSYNC B1 ;  /* 0x0000000000017941 */ /* 0x000fea0003800000 */
.L_x_397:
        /* <DEDUP_REMOVED lines=13> */
.L_x_400:
[----:B------:R-:W-:Y:S05]  /*1e0e0*/  BSYNC B1 ;  /* 0x0000000000017941 */ /* 0x000fea0003800000 */
.L_x_399:
        /* <DEDUP_REMOVED lines=13> */
.L_x_402:
[----:B------:R-:W-:Y:S05]  /*1e1c0*/  BSYNC B1 ;  /* 0x0000000000017941 */ /* 0x000fea0003800000 */
.L_x_401:
        /* <DEDUP_REMOVED lines=13> */
.L_x_404:
[----:B------:R-:W-:Y:S05]  /*1e2a0*/  BSYNC B1 ;  /* 0x0000000000017941 */ /* 0x000fea0003800000 */
.L_x_403:
        /* <DEDUP_REMOVED lines=13> */
.L_x_406:
[----:B------:R-:W-:Y:S05]  /*1e380*/  BSYNC B1 ;  /* 0x0000000000017941 */ /* 0x000fea0003800000 */
.L_x_405:
        /* <DEDUP_REMOVED lines=13> */
.L_x_408:
[----:B------:R-:W-:Y:S05]  /*1e460*/  BSYNC B1 ;  /* 0x0000000000017941 */ /* 0x000fea0003800000 */
.L_x_407:
        /* <DEDUP_REMOVED lines=13> */
.L_x_410:
[----:B------:R-:W-:Y:S05]  /*1e540*/  BSYNC B1 ;  /* 0x0000000000017941 */ /* 0x000fea0003800000 */
.L_x_409:
        /* <DEDUP_REMOVED lines=13> */
.L_x_412:
[----:B------:R-:W-:Y:S05]  /*1e620*/  BSYNC B1 ;  /* 0x0000000000017941 */ /* 0x000fea0003800000 */
.L_x_411:
        /* <DEDUP_REMOVED lines=13> */
.L_x_414:
[----:B------:R-:W-:Y:S05]  /*1e700*/  BSYNC B1 ;  /* 0x0000000000017941 */ /* 0x000fea0003800000 */
.L_x_413:
        /* <DEDUP_REMOVED lines=13> */
.L_x_416:
[----:B------:R-:W-:Y:S05]  /*1e7e0*/  BSYNC B1 ;  /* 0x0000000000017941 */ /* 0x000fea0003800000 */
.L_x_415:
        /* <DEDUP_REMOVED lines=13> */
.L_x_418:
[----:B------:R-:W-:Y:S05]  /*1e8c0*/  BSYNC B1 ;  /* 0x0000000000017941 */ /* 0x000fea0003800000 */
.L_x_417:
        /* <DEDUP_REMOVED lines=13> */
.L_x_420:
[----:B------:R-:W-:Y:S05]  /*1e9a0*/  BSYNC B1 ;  /* 0x0000000000017941 */ /* 0x000fea0003800000 */
.L_x_419:
        /* <DEDUP_REMOVED lines=13> */
.L_x_422:
[----:B------:R-:W-:Y:S05]  /*1ea80*/  BSYNC B1 ;  /* 0x0000000000017941 */ /* 0x000fea0003800000 */
.L_x_421:
        /* <DEDUP_REMOVED lines=13> */
.L_x_424:
[----:B------:R-:W-:Y:S05]  /*1eb60*/  BSYNC B1 ;  /* 0x0000000000017941 */ /* 0x000fea0003800000 */
.L_x_423:
        /* <DEDUP_REMOVED lines=13> */
.L_x_426:
[----:B------:R-:W-:Y:S05]  /*1ec40*/  BSYNC B1 ;  /* 0x0000000000017941 */ /* 0x000fea0003800000 */
.L_x_425:
        /* <DEDUP_REMOVED lines=13> */
.L_x_428:
[----:B------:R-:W-:Y:S05]  /*1ed20*/  BSYNC B1 ;  /* 0x0000000000017941 */ /* 0x000fea0003800000 */
.L_x_427:
        /* <DEDUP_REMOVED lines=13> */
.L_x_430:
[----:B------:R-:W-:Y:S05]  /*1ee00*/  BSYNC B1 ;  /* 0x0000000000017941 */ /* 0x000fea0003800000 */
.L_x_429:
        /* <DEDUP_REMOVED lines=13> */
.L_x_432:
[----:B------:R-:W-:Y:S05]  /*1eee0*/  BSYNC B1 ;  /* 0x0000000000017941 */ /* 0x000fea0003800000 */
.L_x_431:
        /* <DEDUP_REMOVED lines=13> */
.L_x_434:
[----:B------:R-:W-:Y:S05]  /*1efc0*/  BSYNC B1 ;  /* 0x0000000000017941 */ /* 0x000fea0003800000 */
.L_x_433:
        /* <DEDUP_REMOVED lines=13> */
.L_x_436:
[----:B------:R-:W-:Y:S05]  /*1f0a0*/  BSYNC B1 ;  /* 0x0000000000017941 */ /* 0x000fea0003800000 */
.L_x_435:
        /* <DEDUP_REMOVED lines=13> */
.L_x_438:
[----:B------:R-:W-:Y:S05]  /*1f180*/  BSYNC B1 ;  /* 0x0000000000017941 */ /* 0x000fea0003800000 */
.L_x_437:
        /* <DEDUP_REMOVED lines=13> */
.L_x_440:
[----:B------:R-:W-:Y:S05]  /*1f260*/  BSYNC B1 ;  /* 0x0000000000017941 */ /* 0x000fea0003800000 */
.L_x_439:
        /* <DEDUP_REMOVED lines=13> */
.L_x_442:
[----:B------:R-:W-:Y:S05]  /*1f340*/  BSYNC B1 ;  /* 0x0000000000017941 */ /* 0x000fea0003800000 */
.L_x_441:
        /* <DEDUP_REMOVED lines=13> */
.L_x_444:
[----:B------:R-:W-:Y:S05]  /*1f420*/  BSYNC B1 ;  /* 0x0000000000017941 */ /* 0x000fea0003800000 */
.L_x_443:
        /* <DEDUP_REMOVED lines=13> */
.L_x_446:
[----:B------:R-:W-:Y:S05]  /*1f500*/  BSYNC B1 ;  /* 0x0000000000017941 */ /* 0x000fea0003800000 */
.L_x_445:
        /* <DEDUP_REMOVED lines=13> */
.L_x_448:
[----:B------:R-:W-:Y:S05]  /*1f5e0*/  BSYNC B1 ;  /* 0x0000000000017941 */ /* 0x000fea0003800000 */
.L_x_447:
[----:B--234-:R-:W2:Y:S01]  /*1f5f0*/  LDL.LU R4, [R1+0x32c] ;  /* 0x00032c0001047983 */ /* 0x01cea20000300800 */
[----:B-----5:R-:W-:Y:S01]  /*1f600*/  LOP3.LUT R0, R0, 0xff, RZ, 0xc0, !PT ;  /* 0x000000ff00007812 */ /* 0x020fe200078ec0ff */
[----:B------:R-:W-:Y:S01]  /*1f610*/  BSSY B1, `(.L_x_449) ;  /* 0x000000b000017945 */ /* 0x000fe20003800000 */
[----:B------:R-:W-:Y:S02]  /*1f620*/  ISETP.LT.OR P3, PT, R34, 0xc1, !P1 ;  /* 0x000000c12200780c */ /* 0x000fe40004f61670 */
[----:B------:R-:W-:-:S05]  /*1f630*/  F2FP.F16.E4M3.UNPACK_B R0, R0 ;  /* 0x00000000ff00723e */ /* 0x000fca00020006ff */
[----:B------:R-:W-:-:S05]  /*1f640*/  HADD2.F32 R0, -RZ, R0.H0_H0 ;  /* 0x20000000ff007230 */ /* 0x000fca0000004100 */
[----:B------:R-:W-:-:S04]  /*1f650*/  FMUL R0, R0, UR40 ;  /* 0x0000002800007c20 */ /* 0x000fc80008400000 */
[----:B--2---:R-:W-:-:S05]  /*1f660*/  FFMA R0, R4, UR41, R0 ;  /* 0x0000002904007c23 */ /* 0x004fca0008000000 */
[----:B------:R-:W-:Y:S02]  /*1f670*/  F2FP.SATFINITE.E4M3.F32.PACK_AB_MERGE_C R5, RZ, R0, RZ ;  /* 0x00000000ff05723e */ /* 0x000fe400048070ff */
[----:B------:R-:W-:-:S03]  /*1f680*/  PRMT R0, RZ, 0x7610, R0 ;  /* 0x00007610ff007816 */ /* 0x000fc60000000000 */
[----:B------:R2:W-:Y:S01]  /*1f690*/  @!P2 STG.E.U8 desc[UR48][R26.64+0xd9], R5 ;  /* 0x0000d9051a00a986 */ /* 0x0005e2000c101130 */
[----:B------:R-:W-:Y:S05]  /*1f6a0*/  @P3 BRA `(.L_x_450) ;  /* 0x0000000000043947 */ /* 0x000fea0003800000 */
[----:B------:R3:W5:Y:S02]  /*1f6b0*/  LDG.E.U8 R0, desc[UR48][R2.64+0xc0] ;  /* 0x0000c03002007981 */ /* 0x000764000c1e1100 */
.L_x_450:
[----:B------:R-:W-:Y:S05]  /*1f6c0*/  BSYNC B1 ;  /* 0x0000000000017941 */ /* 0x000fea0003800000 */
.L_x_449:
[----:B------:R-:W4:Y:S01]  /*1f6d0*/  LDL.LU R4, [R1+0x330] ;  /* 0x0003300001047983 */ /* 0x000f220000300800 */
[----:B-----5:R-:W-:Y:S01]  /*1f6e0*/  LOP3.LUT R0, R0, 0xff, RZ, 0xc0, !PT ;  /* 0x000000ff00007812 */ /* 0x020fe200078ec0ff */
[----:B------:R-:W-:Y:S01]  /*1f6f0*/  BSSY B1, `(.L_x_451) ;  /* 0x000000b000017945 */ /* 0x000fe20003800000 */
[----:B------:R-:W-:Y:S02]  /*1f700*/  ISETP.LT.OR P2, PT, R34, 0xc2, !P1 ;  /* 0x000000c22200780c */ /* 0x000fe40004f41670 */
[----:B------:R-:W-:-:S05]  /*1f710*/  F2FP.F16.E4M3.UNPACK_B R0, R0 ;  /* 0x00000000ff00723e */ /* 0x000fca00020006ff */
[----:B------:R-:W-:-:S05]  /*1f720*/  HADD2.F32 R0, -RZ, R0.H0_H0 ;  /* 0x20000000ff007230 */ /* 0x000fca0000004100 */
[----:B------:R-:W-:-:S04]  /*1f730*/  FMUL R0, R0, UR40 ;  /* 0x0000002800007c20 */ /* 0x000fc80008400000 */
[----:B----4-:R-:W-:-:S05]  /*1f740*/  FFMA R0, R4, UR41, R0 ;  /* 0x0000002904007c23 */ /* 0x010fca0008000000 */
[----:B--2---:R-:W-:Y:S02]  /*1f750*/  F2FP.SATFINITE.E4M3.F32.PACK_AB_MERGE_C R5, RZ, R0, RZ ;  /* 0x00000000ff05723e */ /* 0x004fe400048070ff */
[----:B------:R-:W-:-:S03]  /*1f760*/  PRMT R0, RZ, 0x7610, R0 ;  /* 0x00007610ff007816 */ /* 0x000fc60000000000 */
[----:B------:R2:W-:Y:S01]  /*1f770*/  @!P3 STG.E.U8 desc[UR48][R30.64+0xc0], R5 ;  /* 0x0000c0051e00b986 */ /* 0x0005e2000c101130 */
[----:B------:R-:W-:Y:S05]  /*1f780*/  @P2 BRA `(.L_x_452) ;  /* 0x0000000000042947 */ /* 0x000fea0003800000 */
[----:B------:R4:W5:Y:S02]  /*1f790*/  LDG.E.U8 R0, desc[UR48][R2.64+0xc1] ;  /* 0x0000c13002007981 */ /* 0x000964000c1e1100 */
.L_x_452:
[----:B------:R-:W-:Y:S05]  /*1f7a0*/  BSYNC B1 ;  /* 0x0000000000017941 */ /* 0x000fea0003800000 */
.L_x_451:
        /* <DEDUP_REMOVED lines=8> */
[----:B--2---:R-:W-:Y:S02]  /*1f830*/  F2FP.SATFINITE.E4M3.F32.PACK_AB_MERGE_C R5, RZ, R0, RZ ;  /* 0x00000000ff05723e */ /* 0x004fe400048070ff */
[----:B------:R-:W-:-:S03]  /*1f840*/  PRMT R0, RZ, 0x7610, R0 ;  /* 0x00007610ff007816 */ /* 0x000fc60000000000 */
[----:B------:R2:W-:Y:S01]  /*1f850*/  @!P2 STG.E.U8 desc[UR48][R30.64+0xc1], R5 ;  /* 0x0000c1051e00a986 */ /* 0x0005e2000c101130 */
[----:B------:R-:W-:Y:S05]  /*1f860*/  @P3 BRA `(.L_x_454) ;  /* 0x0000000000043947 */ /* 0x000fea0003800000 */
[----:B------:R3:W5:Y:S02]  /*1f870*/  LDG.E.U8 R0, desc[UR48][R6.64+0xc0] ;  /* 0x0000c03006007981 */ /* 0x000764000c1e1100 */
.L_x_454:
[----:B------:R-:W-:Y:S05]  /*1f880*/  BSYNC B1 ;  /* 0x0000000000017941 */ /* 0x000fea0003800000 */
.L_x_453:
        /* <DEDUP_REMOVED lines=13> */
.L_x_456:
[----:B------:R-:W-:Y:S05]  /*1f960*/  BSYNC B1 ;  /* 0x0000000000017941 */ /* 0x000fea0003800000 */
.L_x_455:
        /* <DEDUP_REMOVED lines=13> */
.L_x_458:
[----:B------:R-:W-:Y:S05]  /*1fa40*/  BSYNC B1 ;  /* 0x0000000000017941 */ /* 0x000fea0003800000 */
.L_x_457:
        /* <DEDUP_REMOVED lines=13> */
.L_x_460:
[----:B------:R-:W-:Y:S05]  /*1fb20*/  BSYNC B1 ;  /* 0x0000000000017941 */ /* 0x000fea0003800000 */
.L_x_459:
        /* <DEDUP_REMOVED lines=13> */
.L_x_462:
[----:B------:R-:W-:Y:S05]  /*1fc00*/  BSYNC B1 ;  /* 0x0000000000017941 */ /* 0x000fea0003800000 */
.L_x_461:
        /* <DEDUP_REMOVED lines=13> */
.L_x_464:
[----:B------:R-:W-:Y:S05]  /*1fce0*/  BSYNC B1 ;  /* 0x0000000000017941 */ /* 0x000fea0003800000 */
.L_x_463:
        /* <DEDUP_REMOVED lines=13> */
.L_x_466:
[----:B------:R-:W-:Y:S05]  /*1fdc0*/  BSYNC B1 ;  /* 0x0000000000017941 */ /* 0x000fea0003800000 */
.L_x_465:
        /* <DEDUP_REMOVED lines=13> */
.L_x_468:
[----:B------:R-:W-:Y:S05]  /*1fea0*/  BSYNC B1 ;  /* 0x0000000000017941 */ /* 0x000fea0003800000 */
.L_x_467:
        /* <DEDUP_REMOVED lines=13> */
.L_x_470:
[----:B------:R-:W-:Y:S05]  /*1ff80*/  BSYNC B1 ;  /* 0x0000000000017941 */ /* 0x000fea0003800000 */
.L_x_469:
        /* <DEDUP_REMOVED lines=13> */
.L_x_472:
[----:B------:R-:W-:Y:S05]  /*20060*/  BSYNC B1 ;  /* 0x0000000000017941 */ /* 0x000fea0003800000 */
.L_x_471:
        /* <DEDUP_REMOVED lines=13> */
.L_x_474:
[----:B------:R-:W-:Y:S05]  /*20140*/  BSYNC B1 ;  /* 0x0000000000017941 */ /* 0x000fea0003800000 */
.L_x_473:
        /* <DEDUP_REMOVED lines=13> */
.L_x_476:
[----:B------:R-:W-:Y:S05]  /*20220*/  BSYNC B1 ;  /* 0x0000000000017941 */ /* 0x000fea0003800000 */
.L_x_475:
[----:B---34-:R-:W3:Y:S01]  /*20230*/  LDL.LU R2, [R1+0x364] ;  /* 0x0003640001027983 */ /* 0x018ee20000300800 */
[----:B-----5:R-:W-:Y:S01]  /*20240*/  LOP3.LUT R0, R0, 0xff, RZ, 0xc0, !PT ;  /* 0x000000ff00007812 */ /* 0x020fe200078ec0ff */
[----:B------:R-:W-:Y:S01]  /*20250*/  BSSY B1, `(.L_x_477) ;  /* 0x000000b000017945 */ /* 0x000fe20003800000 */
[----:B------:R-:W-:Y:S02]  /*20260*/  ISETP.LT.OR P2, PT, R34, 0xd9, !P0 ;  /* 0x000000d92200780c */ /* 0x000fe40004741670 */
[----:B------:R-:W-:-:S05]  /*20270*/  F2FP.F16.E4M3.UNPACK_B R0, R0 ;  /* 0x00000000ff00723e */ /* 0x000fca00020006ff */
[----:B------:R-:W-:-:S05]  /*20280*/  HADD2.F32 R0, -RZ, R0.H0_H0 ;  /* 0x20000000ff007230 */ /* 0x000fca0000004100 */
[----:B------:R-:W-:-:S04]  /*20290*/  FMUL R0, R0, UR40 ;  /* 0x0000002800007c20 */ /* 0x000fc80008400000 */
[----:B---3--:R-:W-:-:S05]  /*202a0*/  FFMA R0, R2, UR41, R0 ;  /* 0x0000002902007c23 */ /* 0x008fca0008000000 */
[----:B------:R-:W-:Y:S02]  /*202b0*/  F2FP.SATFINITE.E4M3.F32.PACK_AB_MERGE_C R3, RZ, R0, RZ ;  /* 0x00000000ff03723e */ /* 0x000fe400048070ff */
[----:B------:R-:W-:-:S03]  /*202c0*/  PRMT R0, RZ, 0x7610, R0 ;  /* 0x00007610ff007816 */ /* 0x000fc60000000000 */
[----:B------:R3:W-:Y:S01]  /*202d0*/  @!P1 STG.E.U8 desc[UR48][R30.64+0xd9], R3 ;  /* 0x0000d9031e009986 */ /* 0x0007e2000c101130 */
[----:B------:R-:W-:Y:S05]  /*202e0*/  @P2 BRA `(.L_x_478) ;  /* 0x0000000000042947 */ /* 0x000fea0003800000 */
[----:B------:R4:W5:Y:S02]  /*202f0*/  LDG.E.U8 R0, desc[UR48][R6.64+0xd8] ;  /* 0x0000d83006007981 */ /* 0x000964000c1e1100 */
.L_x_478:
[----:B------:R-:W-:Y:S05]  /*20300*/  BSYNC B1 ;  /* 0x0000000000017941 */ /* 0x000fea0003800000 */
.L_x_477:
        /* <DEDUP_REMOVED lines=8> */
[----:B---3--:R-:W-:Y:S02]  /*20390*/  F2FP.SATFINITE.E4M3.F32.PACK_AB_MERGE_C R3, RZ, R0, RZ ;  /* 0x00000000ff03723e */ /* 0x008fe400048070ff */
[----:B------:R-:W-:-:S03]  /*203a0*/  PRMT R0, RZ, 0x7610, R0 ;  /* 0x00007610ff007816 */ /* 0x000fc60000000000 */
[----:B------:R2:W-:Y:S01]  /*203b0*/  @!P2 STG.E.U8 desc[UR48][R28.64+0xd8], R3 ;  /* 0x0000d8031c00a986 */ /* 0x0005e2000c101130 */
[----:B------:R-:W-:Y:S05]  /*203c0*/  @P0 BRA `(.L_x_480) ;  /* 0x0000000000040947 */ /* 0x000fea0003800000 */
[----:B------:R3:W5:Y:S02]  /*203d0*/  LDG.E.U8 R0, desc[UR48][R6.64+0xd9] ;  /* 0x0000d93006007981 */ /* 0x000764000c1e1100 */
.L_x_480:
[----:B------:R-:W-:Y:S05]  /*203e0*/  BSYNC B1 ;  /* 0x0000000000017941 */ /* 0x000fea0003800000 */
.L_x_479:
[----:B------:R-:W-:Y:S05]  /*203f0*/  @P0 BRA `(.L_x_481) ;  /* 0x0000004400240947 */ /* 0x000fea0003800000 */
[----:B------:R-:W2:Y:S01]  /*20400*/  LDL.LU R2, [R1+0x36c] ;  /* 0x00036c0001027983 */ /* 0x000ea20000300800 */
[----:B-----5:R-:W-:-:S04]  /*20410*/  LOP3.LUT R0, R0, 0xff, RZ, 0xc0, !PT ;  /* 0x000000ff00007812 */ /* 0x020fc800078ec0ff */
[----:B------:R-:W-:-:S05]  /*20420*/  F2FP.F16.E4M3.UNPACK_B R0, R0 ;  /* 0x00000000ff00723e */ /* 0x000fca00020006ff */
[----:B------:R-:W-:-:S05]  /*20430*/  HADD2.F32 R0, -RZ, R0.H0_H0 ;  /* 0x20000000ff007230 */ /* 0x000fca0000004100 */
[----:B------:R-:W-:-:S04]  /*20440*/  FMUL R0, R0, UR40 ;  /* 0x0000002800007c20 */ /* 0x000fc80008400000 */
[----:B--2---:R-:W-:-:S05]  /*20450*/  FFMA R0, R2, UR41, R0 ;  /* 0x0000002902007c23 */ /* 0x004fca0008000000 */
[----:B------:R-:W-:-:S05]  /*20460*/  F2FP.SATFINITE.E4M3.F32.PACK_AB_MERGE_C R3, RZ, R0, RZ ;  /* 0x00000000ff03723e */ /* 0x000fca00048070ff */
[----:B------:R2:W-:Y:S01]  /*20470*/  STG.E.U8 desc[UR48][R28.64+0xd9], R3 ;  /* 0x0000d9031c007986 */ /* 0x0005e2000c101130 */
[----:B------:R-:W-:Y:S05]  /*20480*/  BRA `(.L_x_481) ;  /* 0x0000004400007947 */ /* 0x000fea0003800000 */
.L_x_32:
[----:B------:R-:W2:Y:S04]  /*20490*/  LDL.LU R36, [R1+0x80] ;  /* 0x0000800001247983 */ /* 0x000ea80000300800 */
[----:B------:R-:W4:Y:S04]  /*204a0*/  LDL.LU R33, [R1+0x84] ;  /* 0x0000840001217983 */ /* 0x000f280000300800 */
[----:B------:R-:W3:Y:S01]  /*204b0*/  LDL.LU R32, [R1+0x88] ;  /* 0x0000880001207983 */ /* 0x000ee20000300800 */
[----:B------:R-:W-:Y:S01]  /*204c0*/  ISETP.GE.AND P3, PT, R35, 0x1, PT ;  /* 0x000000012300780c */ /* 0x000fe20003f66270 */
[----:B-----5:R-:W-:Y:S01]  /*204d0*/  FMUL R4, R4, UR41 ;  /* 0x0000002904047c20 */ /* 0x020fe20008400000 */
[----:B------:R-:W-:Y:S01]  /*204e0*/  FMUL R3, R3, UR41 ;  /* 0x0000002903037c20 */ /* 0x000fe20008400000 */
[----:B------:R-:W-:Y:S01]  /*204f0*/  ISETP.GE.AND P2, PT, R35, 0x9, PT ;  /* 0x000000092300780c */ /* 0x000fe20003f46270 */
[----:B------:R-:W-:Y:S01]  /*20500*/  FMUL R2, R2, UR41 ;  /* 0x0000002902027c20 */ /* 0x000fe20008400000 */
[----:B------:R-:W-:Y:S01]  /*20510*/  ISETP.LT.OR P0, PT, R34, 0x1, !P3 ;  /* 0x000000012200780c */ /* 0x000fe20005f01670 */
[----:B------:R-:W-:Y:S01]  /*20520*/  FMUL R0, R0, UR41 ;  /* 0x0000002900007c20 */ /* 0x000fe20008400000 */
[----:B------:R-:W-:Y:S01]  /*20530*/  F2FP.SATFINITE.E4M3.F32.PACK_AB_MERGE_C R4, RZ, R4, RZ ;  /* 0x00000004ff04723e */ /* 0x000fe200048070ff */
[----:B------:R-:W-:Y:S01]  /*20540*/  FMUL R6, R6, UR41 ;  /* 0x0000002906067c20 */ /* 0x000fe20008400000 */
[----:B------:R-:W-:Y:S01]  /*20550*/  F2FP.SATFINITE.E4M3.F32.PACK_AB_MERGE_C R3, RZ, R3, RZ ;  /* 0x00000003ff03723e */ /* 0x000fe200048070ff */
[----:B------:R-:W-:Y:S01]  /*20560*/  FMUL R7, R7, UR41 ;  /* 0x0000002907077c20 */ /* 0x000fe20008400000 */
[----:B------:R-:W-:Y:S01]  /*20570*/  FMUL R8, R8, UR41 ;  /* 0x0000002908087c20 */ /* 0x000fe20008400000 */
[----:B------:R-:W-:Y:S01]  /*20580*/  FMUL R9, R9, UR41 ;  /* 0x0000002909097c20 */ /* 0x000fe20008400000 */
[----:B------:R-:W-:Y:S01]  /*20590*/  FMUL R10, R10, UR41 ;  /* 0x000000290a0a7c20 */ /* 0x000fe20008400000 */
[----:B------:R-:W-:Y:S01]  /*205a0*/  FMUL R11, R11, UR41 ;  /* 0x000000290b0b7c20 */ /* 0x000fe20008400000 */
[----:B------:R-:W-:Y:S01]  /*205b0*/  FMUL R12, R12, UR41 ;  /* 0x000000290c0c7c20 */ /* 0x000fe20008400000 */
[----:B------:R-:W-:Y:S01]  /*205c0*/  FMUL R13, R13, UR41 ;  /* 0x000000290d0d7c20 */ /* 0x000fe20008400000 */
[----:B------:R-:W-:Y:S01]  /*205d0*/  FMUL R14, R14, UR41 ;  /* 0x000000290e0e7c20 */ /* 0x000fe20008400000 */
[----:B------:R-:W-:Y:S01]  /*205e0*/  @!P0 STG.E.U8 desc[UR48][R24.64], R4 ;  /* 0x0000000418008986 */ /* 0x000fe2000c101130 */
[----:B------:R-:W-:-:S02]  /*205f0*/  ISETP.LT.OR P0, PT, R34, 0x2, !P3 ;  /* 0x000000022200780c */ /* 0x000fc40005f01670 */
[C---:B------:R-:W-:Y:S01]  /*20600*/  ISETP.LT.OR P5, PT, R34.reuse, 0x2, !P2 ;  /* 0x000000022200780c */ /* 0x040fe200057a1670 */
[----:B------:R-:W-:Y:S01]  /*20610*/  FMUL R15, R15, UR41 ;  /* 0x000000290f0f7c20 */ /* 0x000fe20008400000 */
[----:B------:R-:W-:Y:S01]  /*20620*/  ISETP.LT.OR P6, PT, R34, 0x9, !P3 ;  /* 0x000000092200780c */ /* 0x000fe20005fc1670 */
[----:B------:R-:W-:Y:S01]  /*20630*/  FMUL R16, R16, UR41 ;  /* 0x0000002910107c20 */ /* 0x000fe20008400000 */
[----:B------:R-:W-:Y:S01]  /*20640*/  ISETP.GE.AND P1, PT, R35, 0x81, PT ;  /* 0x000000812300780c */ /* 0x000fe20003f26270 */
[----:B------:R-:W-:Y:S01]  /*20650*/  FMUL R17, R17, UR41 ;  /* 0x0000002911117c20 */ /* 0x000fe20008400000 */
[----:B------:R-:W-:Y:S01]  /*20660*/  FMUL R18, R18, UR41 ;  /* 0x0000002912127c20 */ /* 0x000fe20008400000 */
[----:B------:R-:W-:Y:S01]  /*20670*/  FMUL R19, R19, UR41 ;  /* 0x0000002913137c20 */ /* 0x000fe20008400000 */
[----:B------:R-:W-:Y:S01]  /*20680*/  FMUL R20, R20, UR41 ;  /* 0x0000002914147c20 */ /* 0x000fe20008400000 */
[----:B------:R-:W-:Y:S01]  /*20690*/  FMUL R21, R21, UR41 ;  /* 0x0000002915157c20 */ /* 0x000fe20008400000 */
[----:B------:R-:W-:Y:S01]  /*206a0*/  FMUL R22, R22, UR41 ;  /* 0x0000002916167c20 */ /* 0x000fe20008400000 */
[----:B------:R0:W-:Y:S01]  /*206b0*/  @!P0 STG.E.U8 desc[UR48][R24.64+0x1], R3 ;  /* 0x0000010318008986 */ /* 0x0001e2000c101130 */
[----:B------:R-:W-:-:S02]  /*206c0*/  ISETP.LT.OR P0, PT, R34, 0x1, !P2 ;  /* 0x000000012200780c */ /* 0x000fc40005701670 */
[----:B------:R-:W-:Y:S01]  /*206d0*/  F2FP.SATFINITE.E4M3.F32.PACK_AB_MERGE_C R2, RZ, R2, RZ ;  /* 0x00000002ff02723e */ /* 0x000fe200048070ff */
[----:B------:R-:W-:Y:S01]  /*206e0*/  FMUL R23, R23, UR41 ;  /* 0x0000002917177c20 */ /* 0x000fe20008400000 */
[----:B------:R-:W-:Y:S01]  /*206f0*/  F2FP.SATFINITE.E4M3.F32.PACK_AB_MERGE_C R0, RZ, R0, RZ ;  /* 0x00000000ff00723e */ /* 0x000fe200048070ff */
[----:B------:R-:W-:Y:S01]  /*20700*/  FMUL R216, R216, UR41 ;  /* 0x00000029d8d87c20 */ /* 0x000fe20008400000 */
[----:B------:R-:W-:Y:S01]  /*20710*/  F2FP.SATFINITE.E4M3.F32.PACK_AB_MERGE_C R6, RZ, R6, RZ ;  /* 0x00000006ff06723e */ /* 0x000fe200048070ff */
[----:B------:R-:W-:Y:S01]  /*20720*/  FMUL R217, R217, UR41 ;  /* 0x00000029d9d97c20 */ /* 0x000fe20008400000 */
[----:B------:R-:W-:Y:S01]  /*20730*/  FMUL R218, R218, UR41 ;  /* 0x00000029dada7c20 */ /* 0x000fe20008400000 */
[----:B------:R-:W-:Y:S01]  /*20740*/  @!P5 STG.E.U8 desc[UR48][R26.64+0x1], R0 ;  /* 0x000001001a00d986 */ /* 0x000fe2000c101130 */
[----:B------:R-:W-:-:S03]  /*20750*/  ISETP.LT.OR P5, PT, R34, 0xa, !P3 ;  /* 0x0000000a2200780c */ /* 0x000fc60005fa1670 */
[----:B------:R-:W-:Y:S04]  /*20760*/  @!P0 STG.E.U8 desc[UR48][R26.64], R2 ;  /* 0x000000021a008986 */ /* 0x000fe8000c101130 */
[----:B------:R-:W-:Y:S01]  /*20770*/  @!P6 STG.E.U8 desc[UR48][R24.64+0x8], R6 ;  /* 0x000008061800e986 */ /* 0x000fe2000c101130 */
[----:B------:R-:W-:Y:S02]  /*20780*/  ISETP.LT.OR P6, PT, R34, 0x9, !P2 ;  /* 0x000000092200780c */ /* 0x000fe400057c1670 */
[----:B------:R-:W-:Y:S01]  /*20790*/  F2FP.SATFINITE.E4M3.F32.PACK_AB_MERGE_C R7, RZ, R7, RZ ;  /* 0x00000007ff07723e */ /* 0x000fe200048070ff */
[----:B------:R-:W-:Y:S01]  /*207a0*/  FMUL R219, R219, UR41 ;  /* 0x00000029dbdb7c20 */ /* 0x000fe20008400000 */
[----:B------:R-:W-:Y:S01]  /*207b0*/  F2FP.SATFINITE.E4M3.F32.PACK_AB_MERGE_C R8, RZ, R8, RZ ;  /* 0x00000008ff08723e */ /* 0x000fe200048070ff */
[----:B------:R-:W-:Y:S01]  /*207c0*/  FMUL R220, R220, UR41 ;  /* 0x00000029dcdc7c20 */ /* 0x000fe20008400000 */
[----:B------:R-:W-:Y:S01]  /*207d0*/  FMUL R221, R221, UR41 ;  /* 0x00000029dddd7c20 */ /* 0x000fe20008400000 */
[----:B------:R-:W-:Y:S01]  /*207e0*/  @!P5 STG.E.U8 desc[UR48][R24.64+0x9], R7 ;  /* 0x000009071800d986 */ /* 0x000fe2000c101130 */
[----:B------:R-:W-:Y:S01]  /*207f0*/  ISETP.LT.OR P5, PT, R34, 0xa, !P2 ;  /* 0x0000000a2200780c */ /* 0x000fe200057a1670 */
[----:B------:R-:W-:Y:S01]  /*20800*/  FMUL R222, R222, UR41 ;  /* 0x00000029dede7c20 */ /* 0x000fe20008400000 */
[----:B------:R-:W-:Y:S01]  /*20810*/  FMUL R223, R223, UR41 ;  /* 0x00000029dfdf7c20 */ /* 0x000fe20008400000 */
[----:B------:R-:W-:Y:S01]  /*20820*/  FMUL R224, R224, UR41 ;  /* 0x00000029e0e07c20 */ /* 0x000fe20008400000 */
[----:B------:R-:W3:Y:S04]  /*20830*/  LDL.LU R39, [R1+0x8c] ;  /* 0x00008c0001277983 */ /* 0x000ee80000300800 */
[----:B------:R-:W-:Y:S01]  /*20840*/  @!P6 STG.E.U8 desc[UR48][R26.64+0x8], R8 ;  /* 0x000008081a00e986 */ /* 0x000fe2000c101130 */
[----:B------:R-:W-:-:S02]  /*20850*/  ISETP.LT.OR P6, PT, R34, 0x11, !P3 ;  /* 0x000000112200780c */ /* 0x000fc40005fc1670 */
[----:B------:R-:W-:Y:S01]  /*20860*/  F2FP.SATFINITE.E4M3.F32.PACK_AB_MERGE_C R9, RZ, R9, RZ ;  /* 0x00000009ff09723e */ /* 0x000fe200048070ff */
[----:B------:R-:W-:Y:S01]  /*20870*/  FMUL R225, R225, UR41 ;  /* 0x00000029e1e17c20 */ /* 0x000fe20008400000 */
[----:B0-----:R-:W-:Y:S01]  /*20880*/  F2FP.SATFINITE.E4M3.F32.PACK_AB_MERGE_C R3, RZ, R10, RZ ;  /* 0x0000000aff03723e */ /* 0x001fe200048070ff */
[----:B------:R-:W3:Y:S04]  /*20890*/  LDL.LU R38, [R1+0x90] ;  /* 0x0000900001267983 */ /* 0x000ee80000300800 */
[----:B------:R-:W-:Y:S01]  /*208a0*/  @!P5 STG.E.U8 desc[UR48][R26.64+0x9], R9 ;  /* 0x000009091a00d986 */ /* 0x000fe2000c101130 */
[----:B------:R-:W-:-:S03]  /*208b0*/  ISETP.LT.OR P5, PT, R34, 0x12, !P3 ;  /* 0x000000122200780c */ /* 0x000fc60005fa1670 */
[----:B------:R0:W-:Y:S01]  /*208c0*/  @!P6 STG.E.U8 desc[UR48][R24.64+0x10], R3 ;  /* 0x000010031800e986 */ /* 0x0001e2000c101130 */
[----:B------:R-:W-:Y:S02]  /*208d0*/  ISETP.LT.OR P6, PT, R34, 0x11, !P2 ;  /* 0x000000112200780c */ /* 0x000fe400057c1670 */
[----:B------:R-:W-:Y:S01]  /*208e0*/  F2FP.SATFINITE.E4M3.F32.PACK_AB_MERGE_C R11, RZ, R11, RZ ;  /* 0x0000000bff0b723e */ /* 0x000fe200048070ff */
[----:B------:R-:W-:Y:S01]  /*208f0*/  FMUL R226, R226, UR41 ;  /* 0x00000029e2e27c20 */ /* 0x000fe20008400000 */
[----:B------:R-:W-:Y:S01]  /*20900*/  F2FP.SATFINITE.E4M3.F32.PACK_AB_MERGE_C R5, RZ, R12, RZ ;  /* 0x0000000cff05723e */ /* 0x000fe200048070ff */
[----:B------:R-:W3:Y:S04]  /*20910*/  LDL.LU R41, [R1+0x94] ;  /* 0x0000940001297983 */ /* 0x000ee80000300800 */
[----:B------:R-:W-:Y:S01]  /*20920*/  @!P5 STG.E.U8 desc[UR48][R24.64+0x11], R11 ;  /* 0x0000110b1800d986 */ /* 0x000fe2000c101130 */
[----:B------:R-:W-:-:S03]  /*20930*/  ISETP.LT.OR P5, PT, R34, 0x12, !P2 ;  /* 0x000000122200780c */ /* 0x000fc600057a1670 */
[----:B------:R1:W-:Y:S01]  /*20940*/  @!P6 STG.E.U8 desc[UR48][R26.64+0x10], R5 ;  /* 0x000010051a00e986 */ /* 0x0003e2000c101130 */
[----:B------:R-:W-:Y:S02]  /*20950*/  ISETP.LT.OR P6, PT, R34, 0x19, !P3 ;  /* 0x000000192200780c */ /* 0x000fe40005fc1670 */
[----:B------:R-:W-:Y:S01]  /*20960*/  F2FP.SATFINITE.E4M3.F32.PACK_AB_MERGE_C R13, RZ, R13, RZ ;  /* 0x0000000dff0d723e */ /* 0x000fe200048070ff */
[----:B------:R-:W3:Y:S01]  /*20970*/  LDL.LU R37, [R1+0x98] ;  /* 0x0000980001257983 */ /* 0x000ee20000300800 */
[----:B0-----:R-:W-:Y:S01]  /*20980*/  F2FP.SATFINITE.E4M3.F32.PACK_AB_MERGE_C R3, RZ, R14, RZ ;  /* 0x0000000eff03723e */ /* 0x001fe200048070ff */
[----:B------:R-:W-:Y:S01]  /*20990*/  FMUL R227, R227, UR41 ;  /* 0x00000029e3e37c20 */ /* 0x000fe20008400000 */
[----:B------:R-:W-:Y:S01]  /*209a0*/  F2FP.SATFINITE.E4M3.F32.PACK_AB_MERGE_C R15, RZ, R15, RZ ;  /* 0x0000000fff0f723e */ /* 0x000fe200048070ff */
[----:B------:R-:W-:Y:S01]  /*209b0*/  FMUL R228, R228, UR41 ;  /* 0x00000029e4e47c20 */ /* 0x000fe20008400000 */
[----:B------:R-:W-:Y:S01]  /*209c0*/  F2FP.SATFINITE.E4M3.F32.PACK_AB_MERGE_C R17, RZ, R17, RZ ;  /* 0x00000011ff11723e */ /* 0x000fe200048070ff */
[----:B------:R-:W-:Y:S01]  /*209d0*/  @!P5 STG.E.U8 desc[UR48][R26.64+0x11], R13 ;  /* 0x0000110d1a00d986 */ /* 0x000fe2000c101130 */
[C---:B------:R-:W-:Y:S01]  /*209e0*/  ISETP.LT.OR P5, PT, R34.reuse, 0x1a, !P3 ;  /* 0x0000001a2200780c */ /* 0x040fe20005fa1670 */
[----:B------:R-:W-:Y:S01]  /*209f0*/  FMUL R229, R229, UR41 ;  /* 0x00000029e5e57c20 */ /* 0x000fe20008400000 */
[----:B-1----:R-:W-:Y:S01]  /*20a00*/  F2FP.SATFINITE.E4M3.F32.PACK_AB_MERGE_C R5, RZ, R16, RZ ;  /* 0x00000010ff05723e */ /* 0x002fe200048070ff */
[----:B------:R0:W-:Y:S01]  /*20a10*/  @!P6 STG.E.U8 desc[UR48][R24.64+0x18], R3 ;  /* 0x000018031800e986 */ /* 0x0001e2000c101130 */
[----:B------:R-:W-:-:S02]  /*20a20*/  ISETP.LT.OR P6, PT, R34, 0x19, !P2 ;  /* 0x000000192200780c */ /* 0x000fc400057c1670 */
[----:B------:R-:W-:Y:S02]  /*20a30*/  ISETP.GE.AND P0, PT, R35, 0x89, PT ;  /* 0x000000892300780c */ /* 0x000fe40003f06270 */
[----:B------:R-:W-:Y:S02]  /*20a40*/  F2FP.SATFINITE.E4M3.F32.PACK_AB_MERGE_C R19, RZ, R19, RZ ;  /* 0x00000013ff13723e */ /* 0x000fe400048070ff */
[----:B------:R-:W-:Y:S02]  /*20a50*/  F2FP.SATFINITE.E4M3.F32.PACK_AB_MERGE_C R21, RZ, R21, RZ ;  /* 0x00000015ff15723e */ /* 0x000fe400048070ff */
[----:B------:R-:W-:Y:S01]  /*20a60*/  F2FP.SATFINITE.E4M3.F32.PACK_AB_MERGE_C R23, RZ, R23, RZ ;  /* 0x00000017ff17723e */ /* 0x000fe200048070ff */
[----:B------:R-:W-:Y:S01]  /*20a70*/  @!P5 STG.E.U8 desc[UR48][R24.64+0x19], R15 ;  /* 0x0000190f1800d986 */ /* 0x000fe2000c101130 */
[C---:B------:R-:W-:Y:S02]  /*20a80*/  ISETP.LT.OR P5, PT, R34.reuse, 0x1a, !P2 ;  /* 0x0000001a2200780c */ /* 0x040fe400057a1670 */
[----:B0-----:R-:W-:Y:S01]  /*20a90*/  F2FP.SATFINITE.E4M3.F32.PACK_AB_MERGE_C R3, RZ, R18, RZ ;  /* 0x00000012ff03723e */ /* 0x001fe200048070ff */
[----:B------:R0:W-:Y:S01]  /*20aa0*/  @!P6 STG.E.U8 desc[UR48][R26.64+0x18], R5 ;  /* 0x000018051a00e986 */ /* 0x0001e2000c101130 */
[----:B------:R-:W-:-:S02]  /*20ab0*/  ISETP.LT.OR P6, PT, R34, 0x1, !P1 ;  /* 0x000000012200780c */ /* 0x000fc40004fc1670 */
[----:B------:R-:W-:Y:S02]  /*20ac0*/  F2FP.SATFINITE.E4M3.F32.PACK_AB_MERGE_C R217, RZ, R217, RZ ;  /* 0x000000d9ffd9723e */ /* 0x000fe400048070ff */
        /* <DEDUP_REMOVED lines=10> */
[----:B------:R-:W-:-:S03]  /*20b70*/  F2FP.SATFINITE.E4M3.F32.PACK_AB_MERGE_C R229, RZ, R229, RZ ;  /* 0x000000e5ffe5723e */ /* 0x000fc600048070ff */
[----:B------:R-:W-:Y:S01]  /*20b80*/  @!P5 STG.E.U8 desc[UR48][R30.64+0x1], R19 ;  /* 0x000001131e00d986 */ /* 0x000fe2000c101130 */
[C---:B------:R-:W-:Y:S02]  /*20b90*/  ISETP.LT.OR P5, PT, R34.reuse, 0x2, !P0 ;  /* 0x000000022200780c */ /* 0x040fe400047a1670 */
[----:B0-----:R-:W-:Y:S01]  /*20ba0*/  F2FP.SATFINITE.E4M3.F32.PACK_AB_MERGE_C R3, RZ, R22, RZ ;  /* 0x00000016ff03723e */ /* 0x001fe200048070ff */
[----:B------:R0:W-:Y:S01]  /*20bb0*/  @!P6 STG.E.U8 desc[UR48][R28.64], R5 ;  /* 0x000000051c00e986 */ /* 0x0001e2000c101130 */
[----:B------:R-:W-:-:S09]  /*20bc0*/  ISETP.LT.OR P6, PT, R34, 0x9, !P1 ;  /* 0x000000092200780c */ /* 0x000fd20004fc1670 */
        /* <DEDUP_REMOVED lines=36> */
[----:B------:R-:W-:-:S03]  /*20e10*/  ISETP.LT.OR P5, PT, R34, 0x22, !P2 ;  /* 0x000000222200780c */ /* 0x000fc600057a1670 */
[----:B------:R1:W-:Y:S01]  /*20e20*/  @!P6 STG.E.U8 desc[UR48][R26.64+0x20], R5 ;  /* 0x000020051a00e986 */ /* 0x0003e2000c101130 */
[----:B------:R-:W-:Y:S01]  /*20e30*/  ISETP.LT.OR P6, PT, R34, 0x29, !P3 ;  /* 0x000000292200780c */ /* 0x000fe20005fc1670 */
[----:B--2---:R-:W-:Y:S02]  /*20e40*/  FMUL R0, R36, UR41 ;  /* 0x0000002924007c20 */ /* 0x004fe40008400000 */
[----:B------:R-:W2:Y:S01]  /*20e50*/  LDL.LU R36, [R1+0x9c] ;  /* 0x00009c0001247983 */ /* 0x000ea20000300800 */
[----:B----4-:R-:W-:Y:S02]  /*20e60*/  FMUL R2, R33, UR41 ;  /* 0x0000002921027c20 */ /* 0x010fe40008400000 */
[----:B0-----:R-:W-:Y:S01]  /*20e70*/  F2FP.SATFINITE.E4M3.F32.PACK_AB_MERGE_C R3, RZ, R0, RZ ;  /* 0x00000000ff03723e */ /* 0x001fe200048070ff */
[----:B------:R-:W4:Y:S01]  /*20e80*/  LDL.LU R33, [R1+0xa0] ;  /* 0x0000a00001217983 */ /* 0x000f220000300800 */
[----:B---3--:R-:W-:-:S03]  /*20e90*/  FMUL R0, R32, UR41 ;  /* 0x0000002920007c20 */ /* 0x008fc60008400000 */
[----:B------:R-:W3:Y:S04]  /*20ea0*/  LDL.LU R32, [R1+0xa4] ;  /* 0x0000a40001207983 */ /* 0x000ee80000300800 */
[----:B------:R-:W-:Y:S01]  /*20eb0*/  @!P5 STG.E.U8 desc[UR48][R26.64+0x21], R229 ;  /* 0x000021e51a00d986 */ /* 0x000fe2000c101130 */
[C---:B------:R-:W-:Y:S02]  /*20ec0*/  ISETP.LT.OR P5, PT, R34.reuse, 0x2a, !P3 ;  /* 0x0000002a2200780c */ /* 0x040fe40005fa1670 */
[----:B------:R-:W-:Y:S01]  /*20ed0*/  F2FP.SATFINITE.E4M3.F32.PACK_AB_MERGE_C R7, RZ, R2, RZ ;  /* 0x00000002ff07723e */ /* 0x000fe200048070ff */
[----:B------:R0:W-:Y:S01]  /*20ee0*/  @!P6 STG.E.U8 desc[UR48][R24.64+0x28], R3 ;  /* 0x000028031800e986 */ /* 0x0001e2000c101130 */
[----:B------:R-:W-:Y:S02]  /*20ef0*/  ISETP.LT.OR P6, PT, R34, 0x29, !P2 ;  /* 0x000000292200780c */ /* 0x000fe400057c1670 */
[----:B-1----:R-:W-:-:S07]  /*20f00*/  F2FP.SATFINITE.E4M3.F32.PACK_AB_MERGE_C R5, RZ, R0, RZ ;  /* 0x00000000ff05723e */ /* 0x002fce00048070ff */
[----:B------:R1:W-:Y:S01]  /*20f10*/  @!P5 STG.E.U8 desc[UR48][R24.64+0x29], R7 ;  /* 0x000029071800d986 */ /* 0x0003e2000c101130 */
[----:B------:R-:W-:-:S03]  /*20f20*/  ISETP.LT.OR P5, PT, R34, 0x2a, !P2 ;  /* 0x0000002a2200780c */ /* 0x000fc600057a1670 */
[----:B------:R1:W-:Y:S01]  /*20f30*/  @!P6 STG.E.U8 desc[UR48][R26.64+0x28], R5 ;  /* 0x000028051a00e986 */ /* 0x0003e2000c101130 */
[----:B------:R-:W-:-:S03]  /*20f40*/  FMUL R2, R39, UR41 ;  /* 0x0000002927027c20 */ /* 0x000fc60008400000 */
[----:B------:R-:W3:Y:S02]  /*20f50*/  LDL.LU R39, [R1+0xa8] ;  /* 0x0000a80001277983 */ /* 0x000ee40000300800 */
[----:B------:R-:W-:Y:S01]  /*20f60*/  F2FP.SATFINITE.E4M3.F32.PACK_AB_MERGE_C R9, RZ, R2, RZ ;  /* 0x00000002ff09723e */ /* 0x000fe200048070ff */
[----:B------:R-:W-:Y:S02]  /*20f70*/  FMUL R0, R38, UR41 ;  /* 0x0000002926007c20 */ /* 0x000fe40008400000 */
[----:B------:R-:W3:Y:S03]  /*20f80*/  LDL.LU R38, [R1+0xac] ;  /* 0x0000ac0001267983 */ /* 0x000ee60000300800 */
[----:B0-----:R-:W-:Y:S01]  /*20f90*/  F2FP.SATFINITE.E4M3.F32.PACK_AB_MERGE_C R3, RZ, R0, RZ ;  /* 0x00000000ff03723e */ /* 0x001fe200048070ff */
[----:B------:R-:W-:Y:S02]  /*20fa0*/  FMUL R2, R41, UR41 ;  /* 0x0000002929027c20 */ /* 0x000fe40008400000 */
[----:B------:R-:W3:Y:S03]  /*20fb0*/  LDL.LU R41, [R1+0xb0] ;  /* 0x0000b00001297983 */ /* 0x000ee60000300800 */
[----:B-1----:R-:W-:Y:S01]  /*20fc0*/  F2FP.SATFINITE.E4M3.F32.PACK_AB_MERGE_C R7, RZ, R2, RZ ;  /* 0x00000002ff07723e */ /* 0x002fe200048070ff */
[----:B------:R0:W-:Y:S01]  /*20fd0*/  @!P5 STG.E.U8 desc[UR48][R26.64+0x29], R9 ;  /* 0x000029091a00d986 */ /* 0x0001e2000c101130 */
[----:B------:R-:W-:-:S03]  /*20fe0*/  FMUL R0, R37, UR41 ;  /* 0x0000002925007c20 */ /* 0x000fc60008400000 */
[----:B------:R-:W3:Y:S02]  /*20ff0*/  LDL.LU R37, [R1+0xb4] ;  /* 0x0000b40001257983 */ /* 0x000ee40000300800 */
[----:B------:R-:W-:Y:S01]  /*21000*/  F2FP.SATFINITE.E4M3.F32.PACK_AB_MERGE_C R5, RZ, R0, RZ ;  /* 0x00000000ff05723e */ /* 0x000fe200048070ff */
[----:B--2---:R-:W-:Y:S02]  /*21010*/  FMUL R2, R36, UR41 ;  /* 0x0000002924027c20 */ /* 0x004fe40008400000 */
[----:B------:R-:W2:Y:S01]  /*21020*/  LDL.LU R36, [R1+0xb8] ;  /* 0x0000b80001247983 */ /* 0x000ea20000300800 */
[----:B----4-:R-:W-:Y:S02]  /*21030*/  FMUL R0, R33, UR41 ;  /* 0x0000002921007c20 */ /* 0x010fe40008400000 */
[----:B0-----:R-:W-:Y:S01]  /*21040*/  F2FP.SATFINITE.E4M3.F32.PACK_AB_MERGE_C R9, RZ, R2, RZ ;  /* 0x00000002ff09723e */ /* 0x001fe200048070ff */
[----:B------:R-:W4:Y:S01]  /*21050*/  LDL.LU R33, [R1+0xbc] ;  /* 0x0000bc0001217983 */ /* 0x000f220000300800 */
[----:B---3--:R-:W-:-:S03]  /*21060*/  FMUL R2, R32, UR41 ;  /* 0x0000002920027c20 */ /* 0x008fc60008400000 */
[----:B------:R-:W3:Y:S01]  /*21070*/  LDL.LU R32, [R1+0xc0] ;  /* 0x0000c00001207983 */ /* 0x000ee20000300800 */
[C---:B------:R-:W-:Y:S02]  /*21080*/  ISETP.LT.OR P6, PT, R34.reuse, 0x31, !P3 ;  /* 0x000000312200780c */ /* 0x040fe40005fc1670 */
[----:B------:R-:W-:-:S11]  /*21090*/  ISETP.LT.OR P5, PT, R34, 0x32, !P3 ;  /* 0x000000322200780c */ /* 0x000fd60005fa1670 */
[----:B------:R0:W-:Y:S01]  /*210a0*/  @!P6 STG.E.U8 desc[UR48][R24.64+0x30], R3 ;  /* 0x000030031800e986 */ /* 0x0001e2000c101130 */
[----:B------:R-:W-:-:S03]  /*210b0*/  ISETP.LT.OR P6, PT, R34, 0x31, !P2 ;  /* 0x000000312200780c */ /* 0x000fc600057c1670 */
[----:B------:R1:W-:Y:S01]  /*210c0*/  @!P5 STG.E.U8 desc[UR48][R24.64+0x31], R7 ;  /* 0x000031071800d986 */ /* 0x0003e2000c101130 */
[----:B------:R-:W-:-:S09]  /*210d0*/  ISETP.LT.OR P5, PT, R34, 0x32, !P2 ;  /* 0x000000322200780c */ /* 0x000fd200057a1670 */
[----:B------:R1:W-:Y:S01]  /*210e0*/  @!P6 STG.E.U8 desc[UR48][R26.64+0x30], R5 ;  /* 0x000030051a00e986 */ /* 0x0003e2000c101130 */
[C---:B------:R-:W-:Y:S02]  /*210f0*/  ISETP.LT.OR P6, PT, R34.reuse, 0x39, !P3 ;  /* 0x000000392200780c */ /* 0x040fe40005fc1670 */
[----:B0-----:R-:W-:Y:S01]  /*21100*/  F2FP.SATFINITE.E4M3.F32.PACK_AB_MERGE_C R3, RZ, R0, RZ ;  /* 0x00000000ff03723e */ /* 0x001fe200048070ff */
        /* <DEDUP_REMOVED lines=745> */
[----:B------:R-:W3:Y:S04]  /*23fa0*/  LDL.LU R38, [R1+0x314] ;  /* 0x0003140001267983 */ /* 0x000ee80000300800 */
[----:B------:R-:W3:Y:S01]  /*23fb0*/  LDL.LU R43, [R1+0x318] ;  /* 0x00031800012b7983 */ /* 0x000ee20000300800 */
[----:B0-----:R-:W-:Y:S01]  /*23fc0*/  F2FP.SATFINITE.E4M3.F32.PACK_AB_MERGE_C R5, RZ, R0, RZ ;  /* 0x00000000ff05723e */ /* 0x001fe200048070ff */
[----:B------:R-:W-:-:S05]  /*23fd0*/  FMUL R2, R41, UR41 ;  /* 0x0000002929027c20 */ /* 0x000fca0008400000 */
        /* <DEDUP_REMOVED lines=13> */
[C---:B------:R-:W-:Y:S01]  /*240b0*/  ISETP.LT.OR P5, PT, R34.reuse, 0xc2, !P2 ;  /* 0x000000c22200780c */ /* 0x040fe200057a1670 */
[----:B------:R-:W3:Y:S04]  /*240c0*/  LDL.LU R42, [R1+0x32c] ;  /* 0x00032c00012a7983 */ /* 0x000ee80000300800 */
[----:B------:R-:W3:Y:S06]  /*240d0*/  LDL.LU R41, [R1+0x330] ;  /* 0x0003300001297983 */ /* 0x000eec0000300800 */
[----:B------:R0:W-:Y:S01]  /*240e0*/  @!P6 STG.E.U8 desc[UR48][R26.64+0xc0], R5 ;  /* 0x0000c0051a00e986 */ /* 0x0001e2000c101130 */
[----:B------:R-:W-:-:S03]  /*240f0*/  ISETP.LT.OR P6, PT, R34, 0xc9, !P3 ;  /* 0x000000c92200780c */ /* 0x000fc60005fc1670 */
[----:B------:R1:W-:Y:S01]  /*24100*/  @!P5 STG.E.U8 desc[UR48][R26.64+0xc1], R9 ;  /* 0x0000c1091a00d986 */ /* 0x0003e2000c101130 */
[----:B------:R-:W-:-:S09]  /*24110*/  ISETP.LT.OR P5, PT, R34, 0xca, !P3 ;  /* 0x000000ca2200780c */ /* 0x000fd20005fa1670 */
[----:B------:R1:W-:Y:S01]  /*24120*/  @!P6 STG.E.U8 desc[UR48][R24.64+0xc8], R3 ;  /* 0x0000c8031800e986 */ /* 0x0003e2000c101130 */
[----:B------:R-:W-:-:S03]  /*24130*/  ISETP.LT.OR P6, PT, R34, 0xc9, !P2 ;  /* 0x000000c92200780c */ /* 0x000fc600057c1670 */
[----:B------:R1:W-:Y:S01]  /*24140*/  @!P5 STG.E.U8 desc[UR48][R24.64+0xc9], R7 ;  /* 0x0000c9071800d986 */ /* 0x0003e2000c101130 */
[----:B------:R-:W-:Y:S02]  /*24150*/  ISETP.LT.OR P5, PT, R34, 0xca, !P2 ;  /* 0x000000ca2200780c */ /* 0x000fe400057a1670 */
[----:B0-----:R-:W-:Y:S02]  /*24160*/  F2FP.SATFINITE.E4M3.F32.PACK_AB_MERGE_C R5, RZ, R0, RZ ;  /* 0x00000000ff05723e */ /* 0x001fe400048070ff */
[----:B-1----:R-:W-:-:S05]  /*24170*/  F2FP.SATFINITE.E4M3.F32.PACK_AB_MERGE_C R9, RZ, R2, RZ ;  /* 0x00000002ff09723e */ /* 0x002fca00048070ff */
[----:B------:R0:W-:Y:S01]  /*24180*/  @!P6 STG.E.U8 desc[UR48][R26.64+0xc8], R5 ;  /* 0x0000c8051a00e986 */ /* 0x0001e2000c101130 */
[----:B------:R-:W-:-:S03]  /*24190*/  ISETP.LT.OR P6, PT, R34, 0xd1, !P3 ;  /* 0x000000d12200780c */ /* 0x000fc60005fc1670 */
[----:B------:R1:W-:Y:S01]  /*241a0*/  @!P5 STG.E.U8 desc[UR48][R26.64+0xc9], R9 ;  /* 0x0000c9091a00d986 */ /* 0x0003e2000c101130 */
[----:B------:R-:W-:Y:S01]  /*241b0*/  ISETP.LT.OR P5, PT, R34, 0xd2, !P3 ;  /* 0x000000d22200780c */ /* 0x000fe20005fa1670 */
[----:B------:R-:W-:Y:S02]  /*241c0*/  FMUL R0, R39, UR41 ;  /* 0x0000002927007c20 */ /* 0x000fe40008400000 */
[----:B------:R-:W3:Y:S03]  /*241d0*/  LDL.LU R39, [R1+0x334] ;  /* 0x0003340001277983 */ /* 0x000ee60000300800 */
[----:B------:R-:W-:Y:S01]  /*241e0*/  F2FP.SATFINITE.E4M3.F32.PACK_AB_MERGE_C R3, RZ, R0, RZ ;  /* 0x00000000ff03723e */ /* 0x000fe200048070ff */
[----:B------:R-:W-:Y:S02]  /*241f0*/  FMUL R2, R38, UR41 ;  /* 0x0000002926027c20 */ /* 0x000fe40008400000 */
[----:B------:R-:W3:Y:S01]  /*24200*/  LDL.LU R38, [R1+0x338] ;  /* 0x0003380001267983 */ /* 0x000ee20000300800 */
[----:B------:R-:W-:-:S02]  /*24210*/  FMUL R0, R43, UR41 ;  /* 0x000000292b007c20 */ /* 0x000fc40008400000 */
[----:B------:R-:W-:-:S03]  /*24220*/  F2FP.SATFINITE.E4M3.F32.PACK_AB_MERGE_C R7, RZ, R2, RZ ;  /* 0x00000002ff07723e */ /* 0x000fc600048070ff */
[----:B0-----:R-:W-:Y:S01]  /*24230*/  F2FP.SATFINITE.E4M3.F32.PACK_AB_MERGE_C R5, RZ, R0, RZ ;  /* 0x00000000ff05723e */ /* 0x001fe200048070ff */
[----:B------:R-:W-:Y:S04]  /*24240*/  @!P6 STG.E.U8 desc[UR48][R24.64+0xd0], R3 ;  /* 0x0000d0031800e986 */ /* 0x000fe8000c101130 */
[----:B------:R0:W-:Y:S01]  /*24250*/  @!P5 STG.E.U8 desc[UR48][R24.64+0xd1], R7 ;  /* 0x0000d1071800d986 */ /* 0x0001e2000c101130 */
[----:B------:R-:W-:-:S03]  /*24260*/  FMUL R2, R37, UR41 ;  /* 0x0000002925027c20 */ /* 0x000fc60008400000 */
[----:B------:R-:W3:Y:S02]  /*24270*/  LDL.LU R37, [R1+0x33c] ;  /* 0x00033c0001257983 */ /* 0x000ee40000300800 */
[----:B-1----:R-:W-:Y:S01]  /*24280*/  F2FP.SATFINITE.E4M3.F32.PACK_AB_MERGE_C R9, RZ, R2, RZ ;  /* 0x00000002ff09723e */ /* 0x002fe200048070ff */
        /* <DEDUP_REMOVED lines=8> */
[----:B------:R-:W-:Y:S01]  /*24310*/  ISETP.LT.OR P5, PT, R34, 0xd2, !P2 ;  /* 0x000000d22200780c */ /* 0x000fe200057a1670 */
[----:B------:R-:W3:Y:S01]  /*24320*/  LDL.LU R43, [R1+0x34c] ;  /* 0x00034c00012b7983 */ /* 0x000ee20000300800 */
[----:B------:R-:W-:Y:S01]  /*24330*/  F2FP.SATFINITE.E4M3.F32.PACK_AB_MERGE_C R11, RZ, R2, RZ ;  /* 0x00000002ff0b723e */ /* 0x000fe200048070ff */
[----:B------:R-:W-:-:S08]  /*24340*/  FMUL R2, R41, UR41 ;  /* 0x0000002929027c20 */ /* 0x000fd00008400000 */
[----:B------:R0:W-:Y:S01]  /*24350*/  @!P6 STG.E.U8 desc[UR48][R26.64+0xd0], R5 ;  /* 0x0000d0051a00e986 */ /* 0x0001e2000c101130 */
[C---:B------:R-:W-:Y:S02]  /*24360*/  ISETP.LT.OR P6, PT, R34.reuse, 0xd9, !P3 ;  /* 0x000000d92200780c */ /* 0x040fe40005fc1670 */
[C---:B------:R-:W-:Y:S01]  /*24370*/  ISETP.LT.OR P3, PT, R34.reuse, 0xda, !P3 ;  /* 0x000000da2200780c */ /* 0x040fe20005f61670 */
[----:B------:R1:W-:Y:S01]  /*24380*/  @!P5 STG.E.U8 desc[UR48][R26.64+0xd1], R9 ;  /* 0x0000d1091a00d986 */ /* 0x0003e2000c101130 */
[----:B------:R-:W-:Y:S02]  /*24390*/  ISETP.LT.OR P5, PT, R34, 0xd9, !P2 ;  /* 0x000000d92200780c */ /* 0x000fe400057a1670 */
[----:B0-----:R-:W-:Y:S01]  /*243a0*/  F2FP.SATFINITE.E4M3.F32.PACK_AB_MERGE_C R5, RZ, R0, RZ ;  /* 0x00000000ff05723e */ /* 0x001fe200048070ff */
[----:B------:R-:W-:Y:S02]  /*243b0*/  FMUL R0, R42, UR41 ;  /* 0x000000292a007c20 */ /* 0x000fe40008400000 */
[----:B------:R-:W3:Y:S04]  /*243c0*/  LDL.LU R42, [R1+0x350] ;  /* 0x00035000012a7983 */ /* 0x000ee80000300800 */
[----:B------:R-:W3:Y:S04]  /*243d0*/  LDL.LU R41, [R1+0x354] ;  /* 0x0003540001297983 */ /* 0x000ee80000300800 */
[----:B------:R0:W-:Y:S01]  /*243e0*/  @!P6 STG.E.U8 desc[UR48][R24.64+0xd8], R7 ;  /* 0x0000d8071800e986 */ /* 0x0001e2000c101130 */
[----:B-1----:R-:W-:-:S03]  /*243f0*/  F2FP.SATFINITE.E4M3.F32.PACK_AB_MERGE_C R9, RZ, R2, RZ ;  /* 0x00000002ff09723e */ /* 0x002fc600048070ff */
[----:B------:R1:W-:Y:S01]  /*24400*/  @!P3 STG.E.U8 desc[UR48][R24.64+0xd9], R11 ;  /* 0x0000d90b1800b986 */ /* 0x0003e2000c101130 */
[----:B0-----:R-:W-:-:S03]  /*24410*/  F2FP.SATFINITE.E4M3.F32.PACK_AB_MERGE_C R7, RZ, R0, RZ ;  /* 0x00000000ff07723e */ /* 0x001fc600048070ff */
[----:B------:R0:W-:Y:S01]  /*24420*/  @!P5 STG.E.U8 desc[UR48][R26.64+0xd8], R5 ;  /* 0x0000d8051a00d986 */ /* 0x0001e2000c101130 */
[----:B------:R-:W-:-:S03]  /*24430*/  FMUL R3, R39, UR41 ;  /* 0x0000002927037c20 */ /* 0x000fc60008400000 */
[----:B------:R-:W3:Y:S02]  /*24440*/  LDL.LU R39, [R1+0x358] ;  /* 0x0003580001277983 */ /* 0x000ee40000300800 */
[----:B-1----:R-:W-:Y:S01]  /*24450*/  F2FP.SATFINITE.E4M3.F32.PACK_AB_MERGE_C R11, RZ, R3, RZ ;  /* 0x00000003ff0b723e */ /* 0x002fe200048070ff */
[----:B------:R-:W-:Y:S02]  /*24460*/  FMUL R4, R38, UR41 ;  /* 0x0000002926047c20 */ /* 0x000fe40008400000 */
[----:B------:R-:W3:Y:S01]  /*24470*/  LDL.LU R38, [R1+0x35c] ;  /* 0x00035c0001267983 */ /* 0x000ee20000300800 */
[----:B------:R-:W-:-:S03]  /*24480*/  FMUL R0, R37, UR41 ;  /* 0x0000002925007c20 */ /* 0x000fc60008400000 */
[----:B------:R-:W3:Y:S02]  /*24490*/  LDL.LU R37, [R1+0x360] ;  /* 0x0003600001257983 */ /* 0x000ee40000300800 */
[----:B0-----:R-:W-:Y:S01]  /*244a0*/  F2FP.SATFINITE.E4M3.F32.PACK_AB_MERGE_C R5, RZ, R0, RZ ;  /* 0x00000000ff05723e */ /* 0x001fe200048070ff */
[----:B--2---:R-:W-:Y:S02]  /*244b0*/  FMUL R2, R36, UR41 ;  /* 0x0000002924027c20 */ /* 0x004fe40008400000 */
[----:B------:R-:W2:Y:S01]  /*244c0*/  LDL.LU R36, [R1+0x364] ;  /* 0x0003640001247983 */ /* 0x000ea20000300800 */
[----:B----4-:R-:W-:-:S03]  /*244d0*/  FMUL R3, R33, UR41 ;  /* 0x0000002921037c20 */ /* 0x010fc60008400000 */
[----:B------:R-:W4:Y:S01]  /*244e0*/  LDL.LU R33, [R1+0x368] ;  /* 0x0003680001217983 */ /* 0x000f220000300800 */
[----:B---3--:R-:W-:-:S03]  /*244f0*/  FMUL R0, R32, UR41 ;  /* 0x0000002920007c20 */ /* 0x008fc60008400000 */
[----:B------:R-:W3:Y:S01]  /*24500*/  LDL.LU R32, [R1+0x36c] ;  /* 0x00036c0001207983 */ /* 0x000ee20000300800 */
[C---:B------:R-:W-:Y:S02]  /*24510*/  ISETP.LT.OR P2, PT, R34.reuse, 0xda, !P2 ;  /* 0x000000da2200780c */ /* 0x040fe40005741670 */
[C---:B------:R-:W-:Y:S02]  /*24520*/  ISETP.LT.OR P6, PT, R34.reuse, 0xc1, !P1 ;  /* 0x000000c12200780c */ /* 0x040fe40004fc1670 */
[C---:B------:R-:W-:Y:S02]  /*24530*/  ISETP.LT.OR P3, PT, R34.reuse, 0xc2, !P1 ;  /* 0x000000c22200780c */ /* 0x040fe40004f61670 */
[----:B------:R-:W-:-:S07]  /*24540*/  ISETP.LT.OR P5, PT, R34, 0xc1, !P0 ;  /* 0x000000c12200780c */ /* 0x000fce00047a1670 */
[----:B------:R0:W-:Y:S01]  /*24550*/  @!P2 STG.E.U8 desc[UR48][R26.64+0xd9], R7 ;  /* 0x0000d9071a00a986 */ /* 0x0001e2000c101130 */
[----:B------:R-:W-:-:S03]  /*24560*/  ISETP.LT.OR P2, PT, R34, 0xca, !P1 ;  /* 0x000000ca2200780c */ /* 0x000fc60004f41670 */
[----:B------:R1:W-:Y:S01]  /*24570*/  @!P6 STG.E.U8 desc[UR48][R30.64+0xc0], R9 ;  /* 0x0000c0091e00e986 */ /* 0x0003e2000c101130 */
[----:B------:R-:W-:-:S03]  /*24580*/  ISETP.LT.OR P6, PT, R34, 0xc2, !P0 ;  /* 0x000000c22200780c */ /* 0x000fc600047c1670 */
[----:B------:R1:W-:Y:S01]  /*24590*/  @!P3 STG.E.U8 desc[UR48][R30.64+0xc1], R11 ;  /* 0x0000c10b1e00b986 */ /* 0x0003e2000c101130 */
[C---:B------:R-:W-:Y:S02]  /*245a0*/  ISETP.LT.OR P3, PT, R34.reuse, 0xc9, !P1 ;  /* 0x000000c92200780c */ /* 0x040fe40004f61670 */
[----:B------:R-:W-:Y:S02]  /*245b0*/  F2FP.SATFINITE.E4M3.F32.PACK_AB_MERGE_C R13, RZ, R4, RZ ;  /* 0x00000004ff0d723e */ /* 0x000fe400048070ff */
[----:B0-----:R-:W-:Y:S02]  /*245c0*/  F2FP.SATFINITE.E4M3.F32.PACK_AB_MERGE_C R7, RZ, R2, RZ ;  /* 0x00000002ff07723e */ /* 0x001fe400048070ff */
[----:B-1----:R-:W-:Y:S01]  /*245d0*/  F2FP.SATFINITE.E4M3.F32.PACK_AB_MERGE_C R9, RZ, R3, RZ ;  /* 0x00000003ff09723e */ /* 0x002fe200048070ff */
[----:B------:R-:W-:Y:S01]  /*245e0*/  @!P5 STG.E.U8 desc[UR48][R28.64+0xc0], R13 ;  /* 0x0000c00d1c00d986 */ /* 0x000fe2000c101130 */
[----:B------:R-:W-:-:S03]  /*245f0*/  ISETP.LT.OR P5, PT, R34, 0xc9, !P0 ;  /* 0x000000c92200780c */ /* 0x000fc600047a1670 */
[----:B------:R0:W-:Y:S01]  /*24600*/  @!P6 STG.E.U8 desc[UR48][R28.64+0xc1], R5 ;  /* 0x0000c1051c00e986 */ /* 0x0001e2000c101130 */
[----:B------:R-:W-:-:S03]  /*24610*/  ISETP.LT.OR P6, PT, R34, 0xca, !P0 ;  /* 0x000000ca2200780c */ /* 0x000fc600047c1670 */
[----:B------:R1:W-:Y:S01]  /*24620*/  @!P2 STG.E.U8 desc[UR48][R30.64+0xc9], R9 ;  /* 0x0000c9091e00a986 */ /* 0x0003e2000c101130 */
[C---:B------:R-:W-:Y:S01]  /*24630*/  ISETP.LT.OR P2, PT, R34.reuse, 0xd2, !P1 ;  /* 0x000000d22200780c */ /* 0x040fe20004f41670 */
[----:B------:R-:W-:Y:S02]  /*24640*/  FMUL R2, R43, UR41 ;  /* 0x000000292b027c20 */ /* 0x000fe40008400000 */
[----:B------:R1:W-:Y:S01]  /*24650*/  @!P3 STG.E.U8 desc[UR48][R30.64+0xc8], R7 ;  /* 0x0000c8071e00b986 */ /* 0x0003e2000c101130 */
[----:B------:R-:W-:Y:S01]  /*24660*/  ISETP.LT.OR P3, PT, R34, 0xd1, !P1 ;  /* 0x000000d12200780c */ /* 0x000fe20004f61670 */
[----:B------:R-:W-:Y:S01]  /*24670*/  FMUL R3, R41, UR41 ;  /* 0x0000002929037c20 */ /* 0x000fe20008400000 */
[----:B------:R-:W-:Y:S01]  /*24680*/  F2FP.SATFINITE.E4M3.F32.PACK_AB_MERGE_C R11, RZ, R0, RZ ;  /* 0x00000000ff0b723e */ /* 0x000fe200048070ff */
[----:B------:R-:W-:Y:S01]  /*24690*/  FMUL R0, R42, UR41 ;  /* 0x000000292a007c20 */ /* 0x000fe20008400000 */
[----:B0-----:R-:W-:Y:S02]  /*246a0*/  F2FP.SATFINITE.E4M3.F32.PACK_AB_MERGE_C R5, RZ, R2, RZ ;  /* 0x00000002ff05723e */ /* 0x001fe400048070ff */
[----:B-1----:R-:W-:Y:S01]  /*246b0*/  F2FP.SATFINITE.E4M3.F32.PACK_AB_MERGE_C R9, RZ, R3, RZ ;  /* 0x00000003ff09723e */ /* 0x002fe200048070ff */
[----:B------:R-:W-:Y:S01]  /*246c0*/  @!P5 STG.E.U8 desc[UR48][R28.64+0xc8], R11 ;  /* 0x0000c80b1c00d986 */ /* 0x000fe2000c101130 */
[----:B------:R-:W-:-:S03]  /*246d0*/  F2FP.SATFINITE.E4M3.F32.PACK_AB_MERGE_C R7, RZ, R0, RZ ;  /* 0x00000000ff07723e */ /* 0x000fc600048070ff */
[----:B------:R-:W-:Y:S01]  /*246e0*/  @!P6 STG.E.U8 desc[UR48][R28.64+0xc9], R5 ;  /* 0x0000c9051c00e986 */ /* 0x000fe2000c101130 */
[C---:B------:R-:W-:Y:S02]  /*246f0*/  ISETP.LT.OR P5, PT, R34.reuse, 0xd1, !P0 ;  /* 0x000000d12200780c */ /* 0x040fe400047a1670 */
[C---:B------:R-:W-:Y:S01]  /*24700*/  ISETP.LT.OR P6, PT, R34.reuse, 0xd2, !P0 ;  /* 0x000000d22200780c */ /* 0x040fe200047c1670 */
[----:B------:R-:W-:Y:S01]  /*24710*/  @!P2 STG.E.U8 desc[UR48][R30.64+0xd1], R9 ;  /* 0x0000d1091e00a986 */ /* 0x000fe2000c101130 */
[----:B------:R-:W-:Y:S01]  /*24720*/  FMUL R0, R39, UR41 ;  /* 0x0000002927007c20 */ /* 0x000fe20008400000 */
[C---:B------:R-:W-:Y:S02]  /*24730*/  ISETP.LT.OR P2, PT, R34.reuse, 0xd9, !P1 ;  /* 0x000000d92200780c */ /* 0x040fe40004f41670 */
[----:B------:R0:W-:Y:S01]  /*24740*/  @!P3 STG.E.U8 desc[UR48][R30.64+0xd0], R7 ;  /* 0x0000d0071e00b986 */ /* 0x0001e2000c101130 */
[C---:B------:R-:W-:Y:S02]  /*24750*/  ISETP.LT.OR P1, PT, R34.reuse, 0xda, !P1 ;  /* 0x000000da2200780c */ /* 0x040fe40004f21670 */
[----:B------:R-:W-:-:S02]  /*24760*/  ISETP.LT.OR P3, PT, R34, 0xd9, !P0 ;  /* 0x000000d92200780c */ /* 0x000fc40004761670 */
[----:B------:R-:W-:Y:S02]  /*24770*/  F2FP.SATFINITE.E4M3.F32.PACK_AB_MERGE_C R13, RZ, R0, RZ ;  /* 0x00000000ff0d723e */ /* 0x000fe400048070ff */
[----:B------:R-:W-:Y:S01]  /*24780*/  ISETP.LT.OR P0, PT, R34, 0xda, !P0 ;  /* 0x000000da2200780c */ /* 0x000fe20004701670 */
[----:B------:R-:W-:-:S05]  /*24790*/  FMUL R0, R38, UR41 ;  /* 0x0000002926007c20 */ /* 0x000fca0008400000 */
[----:B0-----:R-:W-:Y:S01]  /*247a0*/  F2FP.SATFINITE.E4M3.F32.PACK_AB_MERGE_C R7, RZ, R0, RZ ;  /* 0x00000000ff07723e */ /* 0x001fe200048070ff */
[----:B------:R0:W-:Y:S04]  /*247b0*/  @!P5 STG.E.U8 desc[UR48][R28.64+0xd0], R13 ;  /* 0x0000d00d1c00d986 */ /* 0x0001e8000c101130 */
[----:B------:R0:W-:Y:S01]  /*247c0*/  @!P6 STG.E.U8 desc[UR48][R28.64+0xd1], R7 ;  /* 0x0000d1071c00e986 */ /* 0x0001e2000c101130 */
[----:B------:R-:W-:-:S05]  /*247d0*/  FMUL R2, R37, UR41 ;  /* 0x0000002925027c20 */ /* 0x000fca0008400000 */
[----:B------:R-:W-:-:S05]  /*247e0*/  F2FP.SATFINITE.E4M3.F32.PACK_AB_MERGE_C R9, RZ, R2, RZ ;  /* 0x00000002ff09723e */ /* 0x000fca00048070ff */
[----:B------:R0:W-:Y:S01]  /*247f0*/  @!P2 STG.E.U8 desc[UR48][R30.64+0xd8], R9 ;  /* 0x0000d8091e00a986 */ /* 0x0001e2000c101130 */
[----:B--2---:R-:W-:Y:S01]  /*24800*/  FMUL R3, R36, UR41 ;  /* 0x0000002924037c20 */ /* 0x004fe20008400000 */
[----:B----4-:R-:W-:Y:S01]  /*24810*/  FMUL R4, R33, UR41 ;  /* 0x0000002921047c20 */ /* 0x010fe20008400000 */
[----:B---3--:R-:W-:-:S03]  /*24820*/  FMUL R5, R32, UR41 ;  /* 0x0000002920057c20 */ /* 0x008fc60008400000 */
[----:B------:R-:W-:Y:S02]  /*24830*/  F2FP.SATFINITE.E4M3.F32.PACK_AB_MERGE_C R3, RZ, R3, RZ ;  /* 0x00000003ff03723e */ /* 0x000fe400048070ff */
[----:B------:R-:W-:Y:S02]  /*24840*/  F2FP.SATFINITE.E4M3.F32.PACK_AB_MERGE_C R11, RZ, R4, RZ ;  /* 0x00000004ff0b723e */ /* 0x000fe400048070ff */
[----:B------:R-:W-:Y:S01]  /*24850*/  F2FP.SATFINITE.E4M3.F32.PACK_AB_MERGE_C R5, RZ, R5, RZ ;  /* 0x00000005ff05723e */ /* 0x000fe200048070ff */
[----:B------:R0:W-:Y:S04]  /*24860*/  @!P1 STG.E.U8 desc[UR48][R30.64+0xd9], R3 ;  /* 0x0000d9031e009986 */ /* 0x0001e8000c101130 */
[----:B------:R0:W-:Y:S04]  /*24870*/  @!P3 STG.E.U8 desc[UR48][R28.64+0xd8], R11 ;  /* 0x0000d80b1c00b986 */ /* 0x0001e8000c101130 */
[----:B------:R0:W-:Y:S02]  /*24880*/  @!P0 STG.E.U8 desc[UR48][R28.64+0xd9], R5 ;  /* 0x0000d9051c008986 */ /* 0x0001e4000c101130 */
.L_x_481:
[----:B------:R-:W-:Y:S05]  /*24890*/  BSYNC B0 ;  /* 0x0000000000007941 */ /* 0x000fea0003800000 */
.L_x_31:
[----:B0-2--5:R-:W2:Y:S04]  /*248a0*/  LDL.LU R3, [R1+0x370] ;  /* 0x0003700001037983 */ /* 0x025ea80000300800 */
[----:B------:R-:W2:Y:S01]  /*248b0*/  LDL.LU R2, [R1+0x374] ;  /* 0x0003740001027983 */ /* 0x000ea20000300800 */
[----:B------:R-:W-:Y:S01]  /*248c0*/  ULDC UR12, c[0x0][0xc] ;  /* 0x00000300000c7ab9 */ /* 0x000fe20000000800 */
[----:B------:R-:W-:Y:S01]  /*248d0*/  ULDC UR13, c[0x0][0x10] ;  /* 0x00000400000d7ab9 */ /* 0x000fe20000000800 */
[----:B------:R-:W2:Y:S01]  /*248e0*/  LDC R5, c[0x0][0x14] ;  /* 0x00000500ff057b82 */ /* 0x000ea20000000800 */
[----:B------:R-:W-:Y:S01]  /*248f0*/  UIMAD.WIDE.U32 UR12, UR12, UR13, URZ ;  /* 0x0000000d0c0c72a5 */ /* 0x000fe2000f8e003f */
[----:B------:R-:W-:Y:S01]  /*24900*/  PRMT R0, RZ, 0x7610, R0 ;  /* 0x00007610ff007816 */ /* 0x000fe20000000000 */
[----:B------:R-:W-:-:S04]  /*24910*/  UMOV UR42, 0xffffffff ;  /* 0xffffffff002a7882 */ /* 0x000fc80000000000 */
[----:B--2---:R-:W-:-:S04]  /*24920*/  IMAD.WIDE.U32 R2, R5, UR12, R2 ;  /* 0x0000000c05027c25 */ /* 0x004fc8000f8e0002 */
[----:B------:R-:W-:Y:S01]  /*24930*/  IMAD R5, R5, UR13, RZ ;  /* 0x0000000d05057c24 */ /* 0x000fe2000f8e02ff */
[----:B------:R-:W-:Y:S01]  /*24940*/  ULDC.64 UR12, c[0x0][0x650] ;  /* 0x00019400000c7ab9 */ /* 0x000fe20000000a00 */
[----:B------:R-:W-:Y:S01]  /*24950*/  IMAD.MOV.U32 R11, RZ, RZ, R2 ;  /* 0x000000ffff0b7224 */ /* 0x000fe200078e0002 */
[----:B------:R-:W-:Y:S01]  /*24960*/  ISETP.GE.U32.AND P0, PT, R2, UR12, PT ;  /* 0x0000000c02007c0c */ /* 0x000fe2000bf06070 */
[----:B------:R-:W-:Y:S02]  /*24970*/  IMAD.IADD R13, R3, 0x1, R5 ;  /* 0x00000001030d7824 */ /* 0x000fe400078e0205 */
[----:B------:R-:W-:-:S03]  /*24980*/  IMAD.MOV.U32 R2, RZ, RZ, -0x1 ;  /* 0xffffffffff027424 */ /* 0x000fc600078e00ff */
[----:B------:R0:W-:Y:S01]  /*24990*/  STL [R1+0x370], R13 ;  /* 0x0003700d01007387 */ /* 0x0001e20000100800 */
[----:B------:R-:W-:-:S03]  /*249a0*/  ISETP.GE.U32.AND.EX P0, PT, R13, UR13, PT, P0 ;  /* 0x0000000d0d007c0c */ /* 0x000fc6000bf06100 */
[----:B------:R0:W-:Y:S04]  /*249b0*/  STL [R1+0x374], R11 ;  /* 0x0003740b01007387 */ /* 0x0001e80000100800 */
[----:B------:R0:W-:Y:S06]  /*249c0*/  STL [R1+0x378], R2 ;  /* 0x0003780201007387 */ /* 0x0001ec0000100800 */
[----:B------:R-:W-:Y:S05]  /*249d0*/  @P0 BRA `(.L_x_482) ;  /* 0x0000000400740947 */ /* 0x000fea0003800000 */
[----:B------:R-:W2:Y:S01]  /*249e0*/  S2R R8, SR_CTAID.X ;  /* 0x0000000000087919 */ /* 0x000ea20000002500 */
[----:B------:R-:W-:Y:S01]  /*249f0*/  ULDC.64 UR18, c[0x0][0x628] ;  /* 0x00018a0000127ab9 */ /* 0x000fe20000000a00 */
[----:B------:R-:W0:Y:S01]  /*24a00*/  LDC R9, c[0x0][0x144] ;  /* 0x00005100ff097b82 */ /* 0x000e220000000800 */
[----:B------:R-:W-:Y:S01]  /*24a10*/  ULDC UR6, c[0x0][0x150] ;  /* 0x0000540000067ab9 */ /* 0x000fe20000000800 */
[----:B------:R-:W0:Y:S01]  /*24a20*/  S2R R12, SR_CTAID.Y ;  /* 0x00000000000c7919 */ /* 0x000e220000002600 */
[----:B------:R-:W-:Y:S01]  /*24a30*/  ISETP.NE.U32.AND P0, PT, RZ, UR18, PT ;  /* 0x00000012ff007c0c */ /* 0x000fe2000bf05070 */
[----:B------:R-:W-:Y:S01]  /*24a40*/  ULDC UR10, c[0x0][0x630] ;  /* 0x00018c00000a7ab9 */ /* 0x000fe20000000800 */
[----:B------:R-:W-:Y:S02]  /*24a50*/  R2UR UR16, R11 ;  /* 0x000000000b1072ca */ /* 0x000fe400000e0000 */
[----:B------:R-:W-:Y:S01]  /*24a60*/  ISETP.NE.AND.EX P0, PT, RZ, UR19, PT, P0 ;  /* 0x00000013ff007c0c */ /* 0x000fe2000bf05300 */
[----:B---34-:R-:W3:Y:S01]  /*24a70*/  LDC.64 R6, c[0x0][0x620] ;  /* 0x00018800ff067b82 */ /* 0x018ee20000000a00 */
[----:B------:R-:W-:-:S02]  /*24a80*/  R2UR UR17, R13 ;  /* 0x000000000d1172ca */ /* 0x000fc400000e0000 */
[----:B--2---:R-:W-:-:S05]  /*24a90*/  I2FP.F32.U32 R0, R8 ;  /* 0x0000000800007245 */ /* 0x004fca0000201000 */
[----:B------:R-:W-:-:S06]  /*24aa0*/  FMUL R0, R0, UR6 ;  /* 0x0000000600007c20 */ /* 0x000fcc0008400000 */
[----:B------:R-:W2:Y:S01]  /*24ab0*/  F2I.U32.TRUNC.NTZ R0, R0 ;  /* 0x0000000000007305 */ /* 0x000ea2000020f000 */
        /* <DEDUP_REMOVED lines=13> */
.L_x_483:
[----:B------:R-:W-:Y:S01]  /*24b90*/  USHF.R.U64 UR42, UR16, UR10, UR17 ;  /* 0x0000000a102a7299 */ /* 0x000fe20008001211 */
[----:B------:R-:W4:Y:S01]  /*24ba0*/  LDC.64 R20, c[0x0][0x640] ;  /* 0x00019000ff147b82 */ /* 0x000f220000000a00 */
[----:B------:R-:W-:Y:S01]  /*24bb0*/  USHF.R.U32.HI UR6, URZ, UR10, UR17 ;  /* 0x0000000a3f067299 */ /* 0x000fe20008011611 */
[----:B--2---:R-:W-:Y:S02]  /*24bc0*/  IMAD.MOV R10, RZ, RZ, -R0 ;  /* 0x000000ffff0a7224 */ /* 0x004fe400078e0a00 */
[----:B0-----:R-:W-:Y:S01]  /*24bd0*/  IMAD.MOV.U32 R2, RZ, RZ, R11 ;  /* 0x000000ffff027224 */ /* 0x001fe200078e000b */
[----:B------:R-:W-:Y:S01]  /*24be0*/  IADD3 R5, P0, RZ, -UR42, RZ ;  /* 0x8000002aff057c10 */ /* 0x000fe2000ff1e0ff */
[----:B------:R-:W-:Y:S02]  /*24bf0*/  IMAD R17, R9, R10, R8 ;  /* 0x0000000a09117224 */ /* 0x000fe400078e0208 */
[----:B------:R-:W0:Y:S01]  /*24c00*/  LDC R4, c[0x0][0x618] ;  /* 0x00018600ff047b82 */ /* 0x000e220000000800 */
[----:B------:R-:W-:Y:S01]  /*24c10*/  IADD3.X R3, RZ, ~UR6, RZ, P0, !PT ;  /* 0x80000006ff037c10 */ /* 0x000fe200087fe4ff */
[----:B------:R-:W-:-:S04]  /*24c20*/  ULDC UR6, c[0x0][0x154] ;  /* 0x0000550000067ab9 */ /* 0x000fc80000000800 */
[-C--:B---3--:R-:W-:Y:S02]  /*24c30*/  IMAD R0, R3, R6.reuse, RZ ;  /* 0x0000000603007224 */ /* 0x088fe400078e02ff */
[----:B------:R-:W2:Y:S01]  /*24c40*/  LDC R14, c[0x0][0x608] ;  /* 0x00018200ff0e7b82 */ /* 0x000ea20000000800 */
[----:B------:R-:W-:Y:S02]  /*24c50*/  IMAD.MOV.U32 R3, RZ, RZ, R13 ;  /* 0x000000ffff037224 */ /* 0x000fe400078e000d */
[----:B------:R-:W-:-:S05]  /*24c60*/  IMAD.WIDE.U32 R2, R5, R6, R2 ;  /* 0x0000000605027225 */ /* 0x000fca00078e0002 */
[----:B------:R-:W3:Y:S01]  /*24c70*/  LDC R18, c[0x0][0x658] ;  /* 0x00019600ff127b82 */ /* 0x000ee20000000800 */
[----:B------:R-:W-:Y:S01]  /*24c80*/  IMAD R5, R5, R7, R0 ;  /* 0x0000000705057224 */ /* 0x000fe200078e0200 */
[----:B------:R-:W-:Y:S01]  /*24c90*/  I2FP.F32.U32 R0, R12 ;  /* 0x0000000c00007245 */ /* 0x000fe20000201000 */
[----:B------:R-:W-:Y:S01]  /*24ca0*/  IMAD.MOV.U32 R7, RZ, RZ, 0x1 ;  /* 0x00000001ff077424 */ /* 0x000fe200078e00ff */
[----:B----4-:R-:W-:Y:S01]  /*24cb0*/  ISETP.NE.U32.AND P0, PT, R20, RZ, PT ;  /* 0x000000ff1400720c */ /* 0x010fe20003f05070 */
[----:B------:R-:W-:Y:S01]  /*24cc0*/  IMAD.IADD R3, R3, 0x1, R5 ;  /* 0x0000000103037824 */ /* 0x000fe200078e0205 */
[----:B------:R-:W-:Y:S01]  /*24cd0*/  MOV R5, 0xffffffff ;  /* 0xffffffff00057802 */ /* 0x000fe20000000f00 */
[----:B------:R-:W-:Y:S01]  /*24ce0*/  FMUL R0, R0, UR6 ;  /* 0x0000000600007c20 */ /* 0x000fe20008400000 */
[----:B------:R-:W4:Y:S01]  /*24cf0*/  LDC R15, c[0x0][0x148] ;  /* 0x00005200ff0f7b82 */ /* 0x000f220000000800 */
[----:B------:R-:W-:Y:S02]  /*24d00*/  ISETP.NE.AND.EX P0, PT, R21, RZ, PT, P0 ;  /* 0x000000ff1500720c */ /* 0x000fe40003f05300 */
[-CC-:B0-----:R-:W-:Y:S01]  /*24d10*/  SHF.R.U64 R10, R2, R4.reuse, R3.reuse ;  /* 0x00000004020a7219 */ /* 0x181fe20000001203 */
[----:B------:R0:W0:Y:S01]  /*24d20*/  F2I.U32.TRUNC.NTZ R13, R0 ;  /* 0x00000000000d7305 */ /* 0x000022000020f000 */
[----:B------:R-:W-:-:S03]  /*24d30*/  SHF.R.U32.HI R3, RZ, R4, R3 ;  /* 0x00000004ff037219 */ /* 0x000fc60000011603 */
[----:B-1----:R-:W1:Y:S01]  /*24d40*/  LDC R16, c[0x0][0x600] ;  /* 0x00018000ff107b82 */ /* 0x002e620000000800 */
[-CC-:B--2---:R-:W-:Y:S02]  /*24d50*/  SHF.R.U64 R8, R10, R14.reuse, R3.reuse ;  /* 0x0000000e0a087219 */ /* 0x184fe40000001203 */
[----:B------:R-:W-:-:S05]  /*24d60*/  SHF.R.U32.HI R3, RZ, R14, R3 ;  /* 0x0000000eff037219 */ /* 0x000fca0000011603 */
[----:B------:R-:W2:Y:S01]  /*24d70*/  LDC R22, c[0x0][0x648] ;  /* 0x00019200ff167b82 */ /* 0x000ea20000000800 */
[-CC-:B---3--:R-:W-:Y:S02]  /*24d80*/  SHF.R.U64 R11, R8, R18.reuse, R3.reuse ;  /* 0x00000012080b7219 */ /* 0x188fe40000001203 */
[-C--:B------:R-:W-:Y:S02]  /*24d90*/  SHF.L.U32 R5, R5, R18.reuse, RZ ;  /* 0x0000001205057219 */ /* 0x080fe400000006ff */
[-C--:B------:R-:W-:Y:S01]  /*24da0*/  SHF.R.U32.HI R3, RZ, R18.reuse, R3 ;  /* 0x00000012ff037219 */ /* 0x080fe20000011603 */
[----:B------:R-:W-:Y:S01]  /*24db0*/  IMAD.MOV.U32 R2, RZ, RZ, R11 ;  /* 0x000000ffff027224 */ /* 0x000fe200078e000b */
[----:B------:R-:W-:Y:S01]  /*24dc0*/  SHF.L.U32 R40, R7, R18, RZ ;  /* 0x0000001207287219 */ /* 0x000fe200000006ff */
[----:B------:R-:W3:Y:S01]  /*24dd0*/  LDC R23, c[0x0][0x638] ;  /* 0x00018e00ff177b82 */ /* 0x000ee20000000800 */
[----:B------:R-:W-:-:S07]  /*24de0*/  LOP3.LUT R19, RZ, R5, RZ, 0x33, !PT ;  /* 0x00000005ff137212 */ /* 0x000fce00078e33ff */
[----:B------:R-:W0:Y:S01]  /*24df0*/  LDC R24, c[0x0][0x610] ;  /* 0x00018400ff187b82 */ /* 0x000e220000000800 */
[----:B------:R-:W-:Y:S05]  /*24e00*/  @!P0 BRA `(.L_x_484) ;  /* 0x0000000000288947 */ /* 0x000fea0003800000 */
[----:B0-----:R-:W0:Y:S02]  /*24e10*/  LDC R0, c[0x0][0x64c] ;  /* 0x00019300ff007b82 */ /* 0x001e240000000800 */
[----:B0-----:R-:W-:-:S05]  /*24e20*/  IADD3 R7, P0, R11, R0, RZ ;  /* 0x000000000b077210 */ /* 0x001fca0007f1e0ff */
[----:B------:R-:W-:-:S04]  /*24e30*/  IMAD.X R9, RZ, RZ, R3, P0 ;  /* 0x000000ffff097224 */ /* 0x000fc800000e0603 */
[----:B------:R-:W-:-:S04]  /*24e40*/  IMAD.WIDE.U32 R2, R9, R20, RZ ;  /* 0x0000001409027225 */ /* 0x000fc800078e00ff */
[----:B------:R-:W-:-:S04]  /*24e50*/  IMAD.WIDE.U32 R4, P0, R7, R21, R2 ;  /* 0x0000001507047225 */ /* 0x000fc80007800002 */
[----:B------:R-:W-:Y:S01]  /*24e60*/  IMAD.WIDE.U32 R2, R7, R20, RZ ;  /* 0x0000001407027225 */ /* 0x000fe200078e00ff */
[----:B------:R-:W-:-:S03]  /*24e70*/  MOV R6, R5 ;  /* 0x0000000500067202 */ /* 0x000fc60000000f00 */
[----:B------:R-:W-:Y:S01]  /*24e80*/  IMAD.X R7, RZ, RZ, RZ, P0 ;  /* 0x000000ffff077224 */ /* 0x000fe200000e06ff */
[----:B------:R-:W-:-:S05]  /*24e90*/  IADD3 RZ, P0, R3, R4, RZ ;  /* 0x0000000403ff7210 */ /* 0x000fca0007f1e0ff */
[----:B------:R-:W-:-:S08]  /*24ea0*/  IMAD.WIDE.U32.X R2, R9, R21, R6, P0 ;  /* 0x0000001509027225 */ /* 0x000fd000000e0406 */
.L_x_484:
[----:B0-2---:R-:W-:Y:S01]  /*24eb0*/  SHF.R.U64 R0, R2, R22, R3 ;  /* 0x0000001602007219 */ /* 0x005fe20000001203 */
[----:B-1----:R-:W-:Y:S01]  /*24ec0*/  VIADD R5, R16, 0xffffffff ;  /* 0xffffffff10057836 */ /* 0x002fe20000000000 */
[----:B------:R-:W-:Y:S01]  /*24ed0*/  LOP3.LUT R3, R8, R19, RZ, 0xc0, !PT ;  /* 0x0000001308037212 */ /* 0x000fe200078ec0ff */
[----:B------:R-:W-:Y:S02]  /*24ee0*/  IMAD.MOV R13, RZ, RZ, -R13 ;  /* 0x000000ffff0d7224 */ /* 0x000fe400078e0a0d */
[----:B------:R-:W-:Y:S02]  /*24ef0*/  IMAD.MOV R2, RZ, RZ, -R0 ;  /* 0x000000ffff027224 */ /* 0x000fe400078e0a00 */
[----:B------:R-:W-:Y:S01]  /*24f00*/  IMAD R40, R40, R0, R3 ;  /* 0x0000000028287224 */ /* 0x000fe200078e0203 */
[----:B------:R-:W-:Y:S01]  /*24f10*/  LOP3.LUT R3, R10, R5, RZ, 0xc0, !PT ;  /* 0x000000050a037212 */ /* 0x000fe200078ec0ff */
[----:B----4-:R-:W-:Y:S02]  /*24f20*/  @P4 IMAD R17, R15, R13, R12 ;  /* 0x0000000d0f114224 */ /* 0x010fe400078e020c */
[----:B---3--:R-:W-:-:S02]  /*24f30*/  IMAD R0, R2, R23, R11 ;  /* 0x0000001702007224 */ /* 0x008fc400078e020b */
[----:B------:R-:W-:Y:S02]  /*24f40*/  IMAD.MOV.U32 R2, RZ, RZ, 0x1 ;  /* 0x00000001ff027424 */ /* 0x000fe400078e00ff */
[----:B------:R-:W-:Y:S02]  /*24f50*/  IMAD R40, R40, R24, R17 ;  /* 0x0000001828287224 */ /* 0x000fe400078e0211 */
[----:B------:R-:W-:Y:S01]  /*24f60*/  IMAD R3, R0, R16, R3 ;  /* 0x0000001000037224 */ /* 0x000fe200078e0203 */
[----:B------:R-:W-:-:S04]  /*24f70*/  PRMT R0, R2, 0x7610, R0 ;  /* 0x0000761002007816 */ /* 0x000fc80000000000 */
[----:B------:R-:W-:Y:S02]  /*24f80*/  SEL R2, R3, R40, !P4 ;  /* 0x0000002803027207 */ /* 0x000fe40006000000 */
[----:B------:R-:W-:-:S03]  /*24f90*/  SEL R40, R40, R3, !P4 ;  /* 0x0000000328287207 */ /* 0x000fc60006000000 */
[----:B------:R2:W-:Y:S04]  /*24fa0*/  STL [R1+0x378], R2 ;  /* 0x0003780201007387 */ /* 0x0005e80000100800 */
.L_x_482:
[----:B------:R-:W-:Y:S01]  /*24fb0*/  UIADD3 UR5, UR11, UR5, URZ ;  /* 0x000000050b057290 */ /* 0x000fe2000fffe03f */
[----:B------:R0:W-:Y:S01]  /*24fc0*/  STL [R1+0x37c], R40 ;  /* 0x00037c2801007387 */ /* 0x0001e20000100800 */
[----:B------:R-:W-:Y:S02]  /*24fd0*/  LOP3.LUT P0, RZ, R0, 0xff, RZ, 0xc0, !PT ;  /* 0x000000ff00ff7812 */ /* 0x000fe4000780c0ff */
[----:B------:R-:W-:Y:S02]  /*24fe0*/  USHF.R.U32.HI UR6, URZ, 0x1, UR5 ;  /* 0x000000013f067899 */ /* 0x000fe40008011605 */
[----:B------:R-:W-:Y:S02]  /*24ff0*/  UISETP.GT.U32.AND UP0, UPT, UR5, 0x1, UPT ;  /* 0x000000010500788c */ /* 0x000fe4000bf04070 */
[----:B------:R-:W-:Y:S02]  /*25000*/  ULOP3.LUT UR6, UR6, 0x1, URZ, 0xc0, !UPT ;  /* 0x0000000106067892 */ /* 0x000fe4000f8ec03f */
[----:B------:R-:W-:-:S02]  /*25010*/  UISETP.LT.U32.AND UP0, UPT, UR11, 0x2, UP0 ;  /* 0x000000020b00788c */ /* 0x000fc40008701070 */
[----:B------:R-:W-:Y:S02]  /*25020*/  UISETP.NE.U32.AND UP1, UPT, UR6, 0x1, UPT ;  /* 0x000000010600788c */ /* 0x000fe4000bf25070 */
[----:B------:R-:W-:Y:S02]  /*25030*/  USEL UR9, URZ, 0x1, !UP0 ;  /* 0x000000013f097887 */ /* 0x000fe4000c000000 */
[----:B------:R-:W-:Y:S02]  /*25040*/  UISETP.GT.U32.AND UP1, UPT, UR11, 0x1, !UP1 ;  /* 0x000000010b00788c */ /* 0x000fe4000cf24070 */
[----:B------:R-:W-:Y:S02]  /*25050*/  ULOP3.LUT UR5, UR5, 0x1, URZ, 0xc0, !UPT ;  /* 0x0000000105057892 */ /* 0x000fe4000f8ec03f */
[----:B------:R-:W-:-:S04]  /*25060*/  USEL UR6, URZ, 0x1, !UP1 ;  /* 0x000000013f067887 */ /* 0x000fc8000c800000 */
[----:B------:R-:W-:Y:S01]  /*25070*/  ULOP3.LUT UR4, UR6, UR4, UR9, 0x96, !UPT ;  /* 0x0000000406047292 */ /* 0x000fe2000f8e9609 */
[----:B0-----:R-:W-:Y:S11]  /*25080*/  @P0 BRA `(.L_x_485) ;  /* 0xfffffdbc00d80947 */ /* 0x001ff6000383ffff */
[----:B------:R-:W-:Y:S05]  /*25090*/  EXIT ;  /* 0x000000000000794d */ /* 0x000fea0003800000 */
.L_x_3:
[----:B------:R-:W2:Y:S01]  /*250a0*/  LDL R15, [R1+0x374] ;  /* 0x00037400010f7983 */ /* 0x000ea20000100800 */
[----:B------:R-:W-:-:S03]  /*250b0*/  ULDC.64 UR4, c[0x0][0x650] ;  /* 0x0001940000047ab9 */ /* 0x000fc60000000a00 */
[----:B------:R-:W3:Y:S01]  /*250c0*/  LDL R18, [R1+0x370] ;  /* 0x0003700001127983 */ /* 0x000ee20000100800 */
[----:B------:R-:W-:Y:S01]  /*250d0*/  PRMT R0, RZ, 0x7610, R0 ;  /* 0x00007610ff007816 */ /* 0x000fe20000000000 */
[----:B------:R-:W-:Y:S01]  /*250e0*/  IMAD.MOV.U32 R5, RZ, RZ, -0x1 ;  /* 0xffffffffff057424 */ /* 0x000fe200078e00ff */
[----:B------:R-:W-:Y:S01]  /*250f0*/  MOV R4, 0xffffffff ;  /* 0xffffffff00047802 */ /* 0x000fe20000000f00 */
[----:B------:R-:W-:Y:S01]  /*25100*/  IMAD.MOV.U32 R6, RZ, RZ, -0x1 ;  /* 0xffffffffff067424 */ /* 0x000fe200078e00ff */
[----:B--2---:R-:W-:-:S04]  /*25110*/  ISETP.GE.U32.AND P0, PT, R15, UR4, PT ;  /* 0x000000040f007c0c */ /* 0x004fc8000bf06070 */
[----:B---3--:R-:W-:-:S13]  /*25120*/  ISETP.GE.U32.AND.EX P0, PT, R18, UR5, PT, P0 ;  /* 0x0000000512007c0c */ /* 0x008fda000bf06100 */
[----:B------:R-:W-:Y:S05]  /*25130*/  @P0 BRA `(.L_x_486) ;  /* 0x0000000400640947 */ /* 0x000fea0003800000 */
[----:B------:R-:W0:Y:S01]  /*25140*/  LDC.64 R12, c[0x0][0x628] ;  /* 0x00018a00ff0c7b82 */ /* 0x000e220000000a00 */
[----:B------:R-:W-:Y:S02]  /*25150*/  IMAD.MOV.U32 R8, RZ, RZ, R15 ;  /* 0x000000ffff087224 */ /* 0x000fe400078e000f */
[----:B------:R-:W-:-:S05]  /*25160*/  IMAD.MOV.U32 R9, RZ, RZ, R18 ;  /* 0x000000ffff097224 */ /* 0x000fca00078e0012 */
[----:B------:R-:W1:Y:S08]  /*25170*/  LDC R14, c[0x0][0x630] ;  /* 0x00018c00ff0e7b82 */ /* 0x000e700000000800 */
[----:B------:R-:W2:Y:S01]  /*25180*/  LDC.64 R16, c[0x0][0x620] ;  /* 0x00018800ff107b82 */ /* 0x000ea20000000a00 */
[----:B0-----:R-:W-:-:S04]  /*25190*/  ISETP.NE.U32.AND P0, PT, R12, RZ, PT ;  /* 0x000000ff0c00720c */ /* 0x001fc80003f05070 */
[----:B------:R-:W-:-:S13]  /*251a0*/  ISETP.NE.AND.EX P0, PT, R13, RZ, PT, P0 ;  /* 0x000000ff0d00720c */ /* 0x000fda0003f05300 */
[----:B-12---:R-:W-:Y:S05]  /*251b0*/  @!P0 BRA `(.L_x_487) ;  /* 0x0000000000288947 */ /* 0x006fea0003800000 */
[----:B------:R-:W0:Y:S02]  /*251c0*/  LDC R0, c[0x0][0x634] ;  /* 0x00018d00ff007b82 */ /* 0x000e240000000800 */
[----:B0-----:R-:W-:-:S04]  /*251d0*/  IADD3 R9, P0, R15, R0, RZ ;  /* 0x000000000f097210 */ /* 0x001fc80007f1e0ff */
        /* <DEDUP_REMOVED lines=8> */
.L_x_487:
[-CC-:B------:R-:W-:Y:S01]  /*25260*/  SHF.R.U64 R11, R8, R14.reuse, R9.reuse ;  /* 0x0000000e080b7219 */ /* 0x180fe20000001209 */
[----:B------:R-:W0:Y:S01]  /*25270*/  LDC R6, c[0x0][0x618] ;  /* 0x00018600ff067b82 */ /* 0x000e220000000800 */
[----:B------:R-:W-:Y:S01]  /*25280*/  SHF.R.U32.HI R0, RZ, R14, R9 ;  /* 0x0000000eff007219 */ /* 0x000fe20000011609 */
[----:B------:R-:W-:Y:S01]  /*25290*/  ULDC UR4, c[0x0][0x150] ;  /* 0x0000540000047ab9 */ /* 0x000fe20000000800 */
[----:B------:R-:W-:Y:S01]  /*252a0*/  IADD3 R3, P0, RZ, -R11, RZ ;  /* 0x8000000bff037210 */ /* 0x000fe20007f1e0ff */
[----:B------:R-:W-:Y:S01]  /*252b0*/  IMAD.MOV.U32 R4, RZ, RZ, R15 ;  /* 0x000000ffff047224 */ /* 0x000fe200078e000f */
[----:B------:R-:W-:Y:S02]  /*252c0*/  I2FP.F32.U32 R8, R2 ;  /* 0x0000000200087245 */ /* 0x000fe40000201000 */
[----:B------:R-:W-:Y:S01]  /*252d0*/  MOV R5, R18 ;  /* 0x0000001200057202 */ /* 0x000fe20000000f00 */
[----:B------:R-:W1:Y:S01]  /*252e0*/  LDC.64 R20, c[0x0][0x640] ;  /* 0x00019000ff147b82 */ /* 0x000e620000000a00 */
[----:B------:R-:W-:-:S02]  /*252f0*/  IMAD.X R7, RZ, RZ, ~R0, P0 ;  /* 0x000000ffff077224 */ /* 0x000fc400000e0e00 */
[----:B------:R-:W-:Y:S01]  /*25300*/  FMUL R9, R8, UR4 ;  /* 0x0000000408097c20 */ /* 0x000fe20008400000 */
[----:B------:R-:W-:Y:S01]  /*25310*/  ULDC UR4, c[0x0][0x154] ;  /* 0x0000550000047ab9 */ /* 0x000fe20000000800 */
[----:B------:R-:W-:-:S03]  /*25320*/  IMAD.WIDE.U32 R4, R3, R16, R4 ;  /* 0x0000001003047225 */ /* 0x000fc600078e0004 */
[----:B------:R-:W2:Y:S01]  /*25330*/  LDC R13, c[0x0][0x144] ;  /* 0x00005100ff0d7b82 */ /* 0x000ea20000000800 */
[----:B------:R-:W-:Y:S01]  /*25340*/  IMAD R0, R7, R16, RZ ;  /* 0x0000001007007224 */ /* 0x000fe200078e02ff */
[----:B------:R-:W3:Y:S03]  /*25350*/  F2I.U32.TRUNC.NTZ R9, R9 ;  /* 0x0000000900097305 */ /* 0x000ee6000020f000 */
[----:B------:R-:W-:-:S03]  /*25360*/  IMAD R3, R3, R17, R0 ;  /* 0x0000001103037224 */ /* 0x000fc600078e0200 */
[----:B------:R-:W4:Y:S01]  /*25370*/  LDC R12, c[0x0][0x608] ;  /* 0x00018200ff0c7b82 */ /* 0x000f220000000800 */
[----:B------:R-:W-:-:S05]  /*25380*/  IMAD.IADD R3, R5, 0x1, R3 ;  /* 0x0000000105037824 */ /* 0x000fca00078e0203 */
[----:B0-----:R-:W-:Y:S02]  /*25390*/  SHF.R.U64 R8, R4, R6, R3 ;  /* 0x0000000604087219 */ /* 0x001fe40000001203 */
[----:B------:R-:W0:Y:S01]  /*253a0*/  LDC R7, c[0x0][0x658] ;  /* 0x00019600ff077b82 */ /* 0x000e220000000800 */
[----:B------:R-:W-:Y:S01]  /*253b0*/  I2FP.F32.U32 R4, R10 ;  /* 0x0000000a00047245 */ /* 0x000fe20000201000 */
[----:B---3--:R-:W-:Y:S01]  /*253c0*/  IMAD.MOV R0, RZ, RZ, -R9 ;  /* 0x000000ffff007224 */ /* 0x008fe200078e0a09 */
[----:B-1----:R-:W-:Y:S02]  /*253d0*/  ISETP.NE.U32.AND P0, PT, R20, RZ, PT ;  /* 0x000000ff1400720c */ /* 0x002fe40003f05070 */
[----:B------:R-:W-:Y:S01]  /*253e0*/  SHF.R.U32.HI R3, RZ, R6, R3 ;  /* 0x00000006ff037219 */ /* 0x000fe20000011603 */
[----:B------:R-:W-:Y:S01]  /*253f0*/  FMUL R4, R4, UR4 ;  /* 0x0000000404047c20 */ /* 0x000fe20008400000 */
[----:B------:R-:W-:Y:S01]  /*25400*/  ISETP.NE.AND.EX P0, PT, R21, RZ, PT, P0 ;  /* 0x000000ff1500720c */ /* 0x000fe20003f05300 */
[----:B------:R-:W1:Y:S01]  /*25410*/  LDC R17, c[0x0][0x148] ;  /* 0x00005200ff117b82 */ /* 0x000e620000000800 */
[----:B--2---:R-:W-:Y:S01]  /*25420*/  IMAD R19, R13, R0, R2 ;  /* 0x000000000d137224 */ /* 0x004fe200078e0202 */
[----:B------:R-:W-:Y:S01]  /*25430*/  MOV R2, 0x1 ;  /* 0x0000000100027802 */ /* 0x000fe20000000f00 */
[----:B------:R-:W-:-:S05]  /*25440*/  IMAD.MOV.U32 R6, RZ, RZ, -0x1 ;  /* 0xffffffffff067424 */ /* 0x000fca00078e00ff */
[----:B------:R-:W2:Y:S01]  /*25450*/  LDC R14, c[0x0][0x600] ;  /* 0x00018000ff0e7b82 */ /* 0x000ea20000000800 */
[-CC-:B----4-:R-:W-:Y:S02]  /*25460*/  SHF.R.U64 R13, R8, R12.reuse, R3.reuse ;  /* 0x0000000c080d7219 */ /* 0x190fe40000001203 */
[----:B------:R-:W-:Y:S02]  /*25470*/  SHF.R.U32.HI R0, RZ, R12, R3 ;  /* 0x0000000cff007219 */ /* 0x000fe40000011603 */
[----:B------:R3:W4:Y:S03]  /*25480*/  F2I.U32.TRUNC.NTZ R12, R4 ;  /* 0x00000004000c7305 */ /* 0x000726000020f000 */
[----:B------:R-:W1:Y:S01]  /*25490*/  LDC R16, c[0x0][0x648] ;  /* 0x00019200ff107b82 */ /* 0x000e620000000800 */
[-C--:B0-----:R-:W-:Y:S02]  /*254a0*/  SHF.R.U64 R15, R13, R7.reuse, R0 ;  /* 0x000000070d0f7219 */ /* 0x081fe40000001200 */
[----:B------:R-:W-:-:S02]  /*254b0*/  SHF.L.U32 R6, R6, R7, RZ ;  /* 0x0000000706067219 */ /* 0x000fc400000006ff */
[-C--:B------:R-:W-:Y:S01]  /*254c0*/  SHF.L.U32 R22, R2, R7.reuse, RZ ;  /* 0x0000000702167219 */ /* 0x080fe200000006ff */
[----:B------:R-:W-:Y:S01]  /*254d0*/  IMAD.MOV.U32 R2, RZ, RZ, R15 ;  /* 0x000000ffff027224 */ /* 0x000fe200078e000f */
[----:B------:R-:W-:Y:S01]  /*254e0*/  SHF.R.U32.HI R3, RZ, R7, R0 ;  /* 0x00000007ff037219 */ /* 0x000fe20000011600 */
[----:B------:R-:W0:Y:S01]  /*254f0*/  LDC R18, c[0x0][0x638] ;  /* 0x00018e00ff127b82 */ /* 0x000e220000000800 */
[----:B------:R-:W-:-:S07]  /*25500*/  LOP3.LUT R24, RZ, R6, RZ, 0x33, !PT ;  /* 0x00000006ff187212 */ /* 0x000fce00078e33ff */
[----:B------:R-:W0:Y:S01]  /*25510*/  LDC R23, c[0x0][0x610] ;  /* 0x00018400ff177b82 */ /* 0x000e220000000800 */
[----:B---34-:R-:W-:Y:S05]  /*25520*/  @!P0 BRA `(.L_x_488) ;  /* 0x0000000000288947 */ /* 0x018fea0003800000 */
[----:B------:R-:W3:Y:S02]  /*25530*/  LDC R0, c[0x0][0x64c] ;  /* 0x00019300ff007b82 */ /* 0x000ee40000000800 */
[----:B---3--:R-:W-:-:S05]  /*25540*/  IADD3 R7, P0, R15, R0, RZ ;  /* 0x000000000f077210 */ /* 0x008fca0007f1e0ff */
        /* <DEDUP_REMOVED lines=8> */
.L_x_488:
[----:B-1----:R-:W-:Y:S01]  /*255d0*/  SHF.R.U64 R3, R2, R16, R3 ;  /* 0x0000001002037219 */ /* 0x002fe20000001203 */
[----:B--2---:R-:W-:Y:S01]  /*255e0*/  VIADD R5, R14, 0xffffffff ;  /* 0xffffffff0e057836 */ /* 0x004fe20000000000 */
[----:B------:R-:W-:Y:S01]  /*255f0*/  LOP3.LUT R0, R13, R24, RZ, 0xc0, !PT ;  /* 0x000000180d007212 */ /* 0x000fe200078ec0ff */
[----:B------:R-:W-:Y:S02]  /*25600*/  IMAD.MOV R12, RZ, RZ, -R12 ;  /* 0x000000ffff0c7224 */ /* 0x000fe400078e0a0c */
[----:B------:R-:W-:Y:S02]  /*25610*/  IMAD.MOV R2, RZ, RZ, -R3 ;  /* 0x000000ffff027224 */ /* 0x000fe400078e0a03 */
[----:B------:R-:W-:Y:S01]  /*25620*/  IMAD R4, R22, R3, R0 ;  /* 0x0000000316047224 */ /* 0x000fe200078e0200 */
[----:B------:R-:W-:Y:S01]  /*25630*/  LOP3.LUT R3, R8, R5, RZ, 0xc0, !PT ;  /* 0x0000000508037212 */ /* 0x000fe200078ec0ff */
[----:B------:R-:W-:Y:S02]  /*25640*/  @P4 IMAD R19, R17, R12, R10 ;  /* 0x0000000c11134224 */ /* 0x000fe400078e020a */
[----:B0-----:R-:W-:Y:S01]  /*25650*/  IMAD R0, R2, R18, R15 ;  /* 0x0000001202007224 */ /* 0x001fe200078e020f */
[----:B------:R-:W-:Y:S01]  /*25660*/  MOV R2, 0x1 ;  /* 0x0000000100027802 */ /* 0x000fe20000000f00 */
[----:B------:R-:W-:-:S02]  /*25670*/  IMAD R4, R4, R23, R19 ;  /* 0x0000001704047224 */ /* 0x000fc400078e0213 */
[----:B------:R-:W-:Y:S01]  /*25680*/  IMAD R3, R0, R14, R3 ;  /* 0x0000000e00037224 */ /* 0x000fe200078e0203 */
[----:B------:R-:W-:Y:S01]  /*25690*/  PRMT R0, R2, 0x7610, R0 ;  /* 0x0000761002007816 */ /* 0x000fe20000000000 */
[----:B------:R-:W-:-:S03]  /*256a0*/  IMAD.MOV.U32 R6, RZ, RZ, R11 ;  /* 0x000000ffff067224 */ /* 0x000fc600078e000b */
[----:B------:R-:W-:Y:S02]  /*256b0*/  SEL R5, R3, R4, !P4 ;  /* 0x0000000403057207 */ /* 0x000fe40006000000 */
[----:B------:R-:W-:-:S07]  /*256c0*/  SEL R4, R4, R3, !P4 ;  /* 0x0000000304047207 */ /* 0x000fce0006000000 */
.L_x_486:
[----:B------:R-:W-:-:S08]  /*256d0*/  NOP ;  /* 0x0000000000007918 */ /* 0x000fd00000000000 */
[----:B------:R-:W0:-:S00]  /*256e0*/  USETMAXREG.DEALLOC.CTAPOOL 0x28 ;  /* 0x00000028000079c8 */ /* 0x000e0000080e0500 */
[----:B------:R-:W-:-:S13]  /*256f0*/  ISETP.NE.AND P0, PT, RZ, UR6, PT ;  /* 0x00000006ff007c0c */ /* 0x000fda000bf05270 */
[----:B------:R-:W-:Y:S05]  /*25700*/  @P0 EXIT ;  /* 0x000000000000094d */ /* 0x000fea0003800000 */
[----:B0-----:R-:W-:Y:S01]  /*25710*/  LOP3.LUT P0, RZ, R0, 0xff, RZ, 0xc0, !PT ;  /* 0x000000ff00ff7812 */ /* 0x001fe2000780c0ff */
[----:B------:R-:W-:Y:S02]  /*25720*/  IMAD.MOV.U32 R8, RZ, RZ, 0x1 ;  /* 0x00000001ff087424 */ /* 0x000fe400078e00ff */
[----:B------:R-:W-:-:S10]  /*25730*/  IMAD.MOV.U32 R0, RZ, RZ, RZ ;  /* 0x000000ffff007224 */ /* 0x000fd400078e00ff */
[----:B------:R-:W-:Y:S05]  /*25740*/  @!P0 BRA `(.L_x_489) ;  /* 0x0000000c00808947 */ /* 0x000fea0003800000 */
[----:B------:R-:W0:Y:S01]  /*25750*/  LDC R0, c[0x0][0x28c] ;  /* 0x0000a300ff007b82 */ /* 0x000e220000000800 */
[----:B------:R-:W1:Y:S01]  /*25760*/  S2R R2, SR_TID.X ;  /* 0x0000000000027919 */ /* 0x000e620000002100 */
[----:B------:R-:W-:Y:S01]  /*25770*/  ULDC UR5, c[0x0][0x658] ;  /* 0x0001960000057ab9 */ /* 0x000fe20000000800 */
[----:B------:R-:W-:Y:S01]  /*25780*/  UMOV UR6, 0xffffffff ;  /* 0xffffffff00067882 */ /* 0x000fe20000000000 */
[----:B------:R-:W-:Y:S01]  /*25790*/  UMOV UR9, 0x1 ;  /* 0x0000000100097882 */ /* 0x000fe20000000000 */
[----:B------:R-:W-:Y:S01]  /*257a0*/  USHF.L.U32 UR10, UR6, UR5, URZ ;  /* 0x00000005060a7299 */ /* 0x000fe2000800063f */
[----:B------:R-:W-:Y:S01]  /*257b0*/  BSSY B0, `(.L_x_489) ;  /* 0x00000d9000007945 */ /* 0x000fe20003800000 */
[----:B------:R-:W-:Y:S01]  /*257c0*/  ULDC UR8, c[0x0][0xc] ;  /* 0x0000030000087ab9 */ /* 0x000fe20000000800 */
[----:B------:R-:W-:Y:S01]  /*257d0*/  USHF.L.U32 UR5, UR9, UR5, URZ ;  /* 0x0000000509057299 */ /* 0x000fe2000800063f */
[----:B------:R-:W-:Y:S01]  /*257e0*/  IMAD.MOV.U32 R11, RZ, RZ, 0x1 ;  /* 0x00000001ff0b7424 */ /* 0x000fe200078e00ff */
[----:B------:R-:W-:Y:S01]  /*257f0*/  ULDC UR4, c[0x0][0x600] ;  /* 0x0001800000047ab9 */ /* 0x000fe20000000800 */
[----:B------:R-:W-:Y:S01]  /*25800*/  ULDC UR9, c[0x0][0x10] ;  /* 0x0000040000097ab9 */ /* 0x000fe20000000800 */
[----:B------:R-:W-:Y:S01]  /*25810*/  ULDC UR6, c[0x0][0x14] ;  /* 0x0000050000067ab9 */ /* 0x000fe20000000800 */
[----:B------:R-:W-:Y:S01]  /*25820*/  UIMAD.WIDE.U32 UR8, UR8, UR9, URZ ;  /* 0x00000009080872a5 */ /* 0x000fe2000f8e003f */
[----:B------:R-:W-:Y:S01]  /*25830*/  IMAD.MOV.U32 R8, RZ, RZ, 0x1 ;  /* 0x00000001ff087424 */ /* 0x000fe200078e00ff */
[----:B------:R-:W-:-:S02]  /*25840*/  ULOP3.LUT UR21, UR7, 0x2, URZ, 0xfc, !UPT ;  /* 0x0000000207157892 */ /* 0x000fc4000f8efc3f */
[----:B------:R-:W-:Y:S02]  /*25850*/  UIMAD.WIDE.U32 UR30, UR8, UR6, URZ ;  /* 0x00000006081e72a5 */ /* 0x000fe4000f8e003f */
[----:B------:R-:W-:Y:S02]  /*25860*/  UIMAD UR13, UR9, UR6, URZ ;  /* 0x00000006090d72a4 */ /* 0x000fe4000f8e023f */
[----:B------:R-:W-:Y:S02]  /*25870*/  UIADD3 UR4, UR4, -0x1, URZ ;  /* 0xffffffff04047890 */ /* 0x000fe4000fffe03f */
[----:B------:R-:W-:Y:S01]  /*25880*/  ULOP3.LUT UR6, URZ, UR10, URZ, 0x33, !UPT ;  /* 0x0000000a3f067292 */ /* 0x000fe2000f8e333f */
[----:B0-----:R-:W-:Y:S01]  /*25890*/  IADD3 R0, R0, 0xff, RZ ;  /* 0x000000ff00007810 */ /* 0x001fe20007ffe0ff */
[----:B------:R-:W-:Y:S01]  /*258a0*/  UIADD3 UR13, UR31, UR13, URZ ;  /* 0x0000000d1f0d7290 */ /* 0x000fe2000fffe03f */
[----:B------:R-:W-:Y:S02]  /*258b0*/  ULDC.64 UR38, c[0x0][0x198] ;  /* 0x0000660000267ab9 */ /* 0x000fe40000000a00 */
[----:B------:R-:W-:-:S04]  /*258c0*/  SHF.R.S32.HI R3, RZ, 0x1f, R0 ;  /* 0x0000001fff037819 */ /* 0x000fc80000011400 */
[----:B------:R-:W-:Y:S01]  /*258d0*/  LEA.HI R3, R3, R0, RZ, 0x8 ;  /* 0x0000000003037211 */ /* 0x000fe200078f40ff */
[----:B------:R-:W-:Y:S01]  /*258e0*/  IMAD.MOV.U32 R0, RZ, RZ, RZ ;  /* 0x000000ffff007224 */ /* 0x000fe200078e00ff */
[C---:B-1----:R-:W-:Y:S02]  /*258f0*/  LOP3.LUT P3, RZ, R2.reuse, 0x7f, RZ, 0xc0, !PT ;  /* 0x0000007f02ff7812 */ /* 0x042fe4000786c0ff */
[----:B------:R-:W-:Y:S02]  /*25900*/  LOP3.LUT P0, RZ, R2, 0x1f, RZ, 0xc0, !PT ;  /* 0x0000001f02ff7812 */ /* 0x000fe4000780c0ff */
[----:B------:R-:W-:Y:S02]  /*25910*/  SHF.R.S32.HI R13, RZ, 0x8, R3 ;  /* 0x00000008ff0d7819 */ /* 0x000fe40000011403 */
[----:B------:R-:W-:Y:S02]  /*25920*/  PLOP3.LUT P0, PT, P0, P3, PT, 0x8a, 0x0 ;  /* 0x000000000000781c */ /* 0x000fe40000707172 */
[----:B------:R-:W-:-:S11]  /*25930*/  IADD3 R10, R13, 0x1, RZ ;  /* 0x000000010d0a7810 */ /* 0x000fd60007ffe0ff */
.L_x_501:
[----:B------:R-:W-:-:S03]  /*25940*/  UMOV UR8, 0xffffffff ;  /* 0xffffffff00087882 */ /* 0x000fc60000000000 */
[----:B------:R-:W-:Y:S05]  /*25950*/  BRA.DIV UR8, `(.L_x_490) ;  /* 0x0000000e08b07947 */ /* 0x000fea000b800000 */
[----:B------:R-:W-:-:S13]  /*25960*/  ELECT P1, URZ, PT ;  /* 0x00000000003f782f */ /* 0x000fda0003820000 */
.L_x_510:
[----:B------:R-:W0:Y:S01]  /*25970*/  LDC R2, c[0x0][0x28c] ;  /* 0x0000a300ff027b82 */ /* 0x000e220000000800 */
[----:B------:R-:W-:Y:S01]  /*25980*/  BSSY B1, `(.L_x_491) ;  /* 0x0000044000017945 */ /* 0x000fe20003800000 */
[----:B0-----:R-:W-:-:S13]  /*25990*/  ISETP.LT.OR P1, PT, R2, 0x1, !P1 ;  /* 0x000000010200780c */ /* 0x001fda0004f21670 */
[----:B------:R-:W-:Y:S05]  /*259a0*/  @P1 BRA `(.L_x_492) ;  /* 0x0000000400041947 */ /* 0x000fea0003800000 */
[----:B------:R-:W-:Y:S01]  /*259b0*/  IMAD R9, R4, 0xc0, RZ ;  /* 0x000000c004097824 */ /* 0x000fe200078e02ff */
[----:B------:R-:W-:Y:S01]  /*259c0*/  MOV R4, R0 ;  /* 0x0000000000047202 */ /* 0x000fe20000000f00 */
[----:B------:R-:W-:Y:S02]  /*259d0*/  IMAD R14, R5, 0xe0, RZ ;  /* 0x000000e0050e7824 */ /* 0x000fe400078e02ff */
[----:B------:R-:W-:Y:S02]  /*259e0*/  IMAD.MOV.U32 R16, RZ, RZ, RZ ;  /* 0x000000ffff107224 */ /* 0x000fe400078e00ff */
[----:B------:R-:W-:Y:S02]  /*259f0*/  IMAD.MOV.U32 R2, RZ, RZ, R10 ;  /* 0x000000ffff027224 */ /* 0x000fe400078e000a */
[----:B------:R-:W-:-:S07]  /*25a00*/  IMAD.MOV.U32 R3, RZ, RZ, R8 ;  /* 0x000000ffff037224 */ /* 0x000fce00078e0008 */
.L_x_496:
[----:B------:R-:W0:Y:S01]  /*25a10*/  S2R R12, SR_CgaCtaId ;  /* 0x00000000000c7919 */ /* 0x000e220000008800 */
[----:B------:R-:W-:Y:S01]  /*25a20*/  MOV R5, 0x400 ;  /* 0x0000040000057802 */ /* 0x000fe20000000f00 */
[----:B------:R-:W1:Y:S03]  /*25a30*/  @!P3 LDC R7, c[0x0][0x500] ;  /* 0x00014000ff07bb82 */ /* 0x000e660000000800 */
[----:B0-----:R-:W-:Y:S02]  /*25a40*/  LEA R15, R12, R5, 0x18 ;  /* 0x000000050c0f7211 */ /* 0x001fe400078ec0ff */
[----:B------:R-:W-:-:S03]  /*25a50*/  SHF.L.U32 R5, R3, 0x1f, RZ ;  /* 0x0000001f03057819 */ /* 0x000fc600000006ff */
[----:B------:R-:W-:-:S04]  /*25a60*/  IMAD R12, R4, 0x8, R15 ;  /* 0x00000008040c7824 */ /* 0x000fc800078e020f */
[----:B------:R-:W0:Y:S02]  /*25a70*/  SYNCS.PHASECHK.TRANS64.TRYWAIT P1, [R12+URZ+0x10], R5 ;  /* 0x000010050c0075a7 */ /* 0x000e24000802017f */
[----:B01----:R-:W-:Y:S05]  /*25a80*/  @!P1 BRA `(.L_x_493) ;  /* 0x0000000c00849947 */ /* 0x003fea0003800000 */
.L_x_511:
[----:B------:R-:W-:Y:S01]  /*25a90*/  UPRMT UR8, UR21, 0x9910, URZ ;  /* 0x0000991015087896 */ /* 0x000fe2000800003f */
[----:B------:R1:W-:Y:S03]  /*25aa0*/  @!P3 SYNCS.ARRIVE.TRANS64 RZ, [R12+URZ], R7 ;  /* 0x000000070cffb9a7 */ /* 0x0003e6000800003f */
[----:B------:R-:W-:-:S06]  /*25ab0*/  UISETP.NE.AND UP0, UPT, UR8, 0x2, UPT ;  /* 0x000000020800788c */ /* 0x000fcc000bf05270 */
[----:B------:R-:W-:-:S13]  /*25ac0*/  PLOP3.LUT P1, PT, PT, PT, UP0, 0x80, 0x0 ;  /* 0x000000000000781c */ /* 0x000fda0003f2f008 */
[----:B-1----:R-:W-:Y:S05]  /*25ad0*/  @P1 BRA `(.L_x_494) ;  /* 0x0000000000041947 */ /* 0x002fea0003800000 */
[----:B------:R-:W-:Y:S01]  /*25ae0*/  BPT.TRAP 0x1 ;  /* 0x000000040000795c */ /* 0x000fe20000300000 */
.L_x_494:
[----:B------:R-:W-:Y:S05]  /*25af0*/  @P0 BRA `(.L_x_495) ;  /* 0x0000000000040947 */ /* 0x000fea0003800000 */
[----:B------:R-:W-:Y:S01]  /*25b00*/  BPT.TRAP 0x1 ;  /* 0x000000040000795c */ /* 0x000fe20000300000 */
.L_x_495:
[--C-:B0-----:R-:W-:Y:S01]  /*25b10*/  IMAD R5, R4, 0xc000, R15.reuse ;  /* 0x0000c00004057824 */ /* 0x101fe200078e020f */
[----:B------:R-:W-:Y:S01]  /*25b20*/  R2UR UR34, R16 ;  /* 0x00000000102272ca */ /* 0x000fe200000e0000 */
[----:B------:R-:W-:Y:S01]  /*25b30*/  IMAD R15, R4, 0xe000, R15 ;  /* 0x0000e000040f7824 */ /* 0x000fe200078e020f */
[----:B------:R-:W-:Y:S01]  /*25b40*/  R2UR UR33, R12 ;  /* 0x000000000c2172ca */ /* 0x000fe200000e0000 */
[----:B------:R-:W-:Y:S01]  /*25b50*/  VIADD R2, R2, 0xffffffff ;  /* 0xffffffff02027836 */ /* 0x000fe20000000000 */
[----:B------:R-:W-:Y:S01]  /*25b60*/  R2UR UR24, R5 ;  /* 0x00000000051872ca */ /* 0x000fe200000e0000 */
[----:B------:R-:W-:Y:S01]  /*25b70*/  UIADD3 UR14, UP0, UR38, 0xf0, URZ ;  /* 0x000000f0260e7890 */ /* 0x000fe2000ff1e03f */
[----:B------:R-:W-:Y:S01]  /*25b80*/  R2UR UR8, R15 ;  /* 0x000000000f0872ca */ /* 0x000fe200000e0000 */
[----:B------:R-:W-:Y:S01]  /*25b90*/  UIADD3 UR40, UP1, UR38, 0x1f0, URZ ;  /* 0x000001f026287890 */ /* 0x000fe2000ff3e03f */
[----:B------:R-:W-:Y:S01]  /*25ba0*/  R2UR UR36, R6 ;  /* 0x00000000062472ca */ /* 0x000fe200000e0000 */
[----:B------:R-:W-:Y:S01]  /*25bb0*/  UIADD3.X UR15, URZ, UR39, URZ, UP0, !UPT ;  /* 0x000000273f0f7290 */ /* 0x000fe200087fe43f */
[----:B------:R-:W-:Y:S01]  /*25bc0*/  R2UR UR35, R9 ;  /* 0x00000000092372ca */ /* 0x000fe200000e0000 */
[----:B------:R-:W-:Y:S01]  /*25bd0*/  UIADD3.X UR41, URZ, UR39, URZ, UP1, !UPT ;  /* 0x000000273f297290 */ /* 0x000fe20008ffe43f */
[----:B------:R-:W-:Y:S01]  /*25be0*/  R2UR UR19, R14 ;  /* 0x000000000e1372ca */ /* 0x000fe200000e0000 */
[----:B------:R-:W-:Y:S01]  /*25bf0*/  UIADD3 UR26, UR34, 0x80, URZ ;  /* 0x00000080221a7890 */ /* 0x000fe2000fffe03f */
[----:B------:R-:W-:Y:S01]  /*25c00*/  ISETP.GT.AND P2, PT, R2, 0x1, PT ;  /* 0x000000010200780c */ /* 0x000fe20003f44270 */
[----:B------:R-:W-:Y:S01]  /*25c10*/  VIADD R4, R4, 0x1 ;  /* 0x0000000104047836 */ /* 0x000fe20000000000 */
[----:B------:R-:W-:Y:S01]  /*25c20*/  UMOV UR22, 0x0 ;  /* 0x0000000000167882 */ /* 0x000fe20000000000 */
[----:B------:R-:W-:Y:S01]  /*25c30*/  UIADD3 UR32, UR24, 0x100, URZ ;  /* 0x0000010018207890 */ /* 0x000fe2000fffe03f */
[----:B------:R-:W-:Y:S01]  /*25c40*/  IADD3 R16, R16, 0x100, RZ ;  /* 0x0000010010107810 */ /* 0x000fe20007ffe0ff */
[----:B------:R-:W-:Y:S01]  /*25c50*/  UIADD3 UR24, UR24, 0x6100, URZ ;  /* 0x0000610018187890 */ /* 0x000fe2000fffe03f */
[----:B------:R-:W-:Y:S01]  /*25c60*/  ISETP.NE.AND P1, PT, R4, 0x2, PT ;  /* 0x000000020400780c */ /* 0x000fe20003f25270 */
[----:B------:R-:W-:-:S02]  /*25c70*/  UIADD3 UR16, UR8, 0x18100, URZ ;  /* 0x0001810008107890 */ /* 0x000fc4000fffe03f */
[----:B------:R-:W-:Y:S01]  /*25c80*/  UIADD3 UR8, UR8, 0x1f100, URZ ;  /* 0x0001f10008087890 */ /* 0x000fe2000fffe03f */
[----:B------:R-:W-:Y:S01]  /*25c90*/  SEL R12, RZ, 0x1, P1 ;  /* 0x00000001ff0c7807 */ /* 0x000fe20000800000 */
[----:B------:R-:W-:Y:S01]  /*25ca0*/  UMOV UR23, 0x10000000 ;  /* 0x1000000000177882 */ /* 0x000fe20000000000 */
[----:B------:R-:W-:Y:S01]  /*25cb0*/  UMOV UR25, UR33 ;  /* 0x0000002100197c82 */ /* 0x000fe20008000000 */
[----:B------:R-:W-:Y:S01]  /*25cc0*/  UMOV UR28, UR36 ;  /* 0x00000024001c7c82 */ /* 0x000fe20008000000 */
[----:B------:R-:W-:Y:S01]  /*25cd0*/  UMOV UR27, UR35 ;  /* 0x00000023001b7c82 */ /* 0x000fe20008000000 */
[----:B------:R-:W-:Y:S01]  /*25ce0*/  UMOV UR17, UR33 ;  /* 0x0000002100117c82 */ /* 0x000fe20008000000 */
[----:B------:R-:W-:Y:S01]  /*25cf0*/  UMOV UR18, UR34 ;  /* 0x0000002200127c82 */ /* 0x000fe20008000000 */
[----:B------:R-:W-:Y:S01]  /*25d00*/  UMOV UR20, UR36 ;  /* 0x0000002400147c82 */ /* 0x000fe20008000000 */
[----:B------:R0:W-:Y:S01]  /*25d10*/  UTMALDG.3D [UR32], [UR14], desc[UR22] ;  /* 0x000016200e0075b4 */ /* 0x0001e20008011000 */
[----:B------:R-:W-:Y:S01]  /*25d20*/  UMOV UR9, UR33 ;  /* 0x0000002100097c82 */ /* 0x000fe20008000000 */
[----:B------:R-:W-:Y:S01]  /*25d30*/  UMOV UR11, UR19 ;  /* 0x00000013000b7c82 */ /* 0x000fe20008000000 */
[----:B------:R-:W-:Y:S01]  /*25d40*/  UMOV UR12, UR36 ;  /* 0x00000024000c7c82 */ /* 0x000fe20008000000 */
[----:B------:R-:W-:Y:S01]  /*25d50*/  UMOV UR10, UR26 ;  /* 0x0000001a000a7c82 */ /* 0x000fe20008000000 */
[----:B------:R-:W-:-:S02]  /*25d60*/  LOP3.LUT R3, R3, R12, RZ, 0x3c, !PT ;  /* 0x0000000c03037212 */ /* 0x000fc400078e3cff */
[----:B------:R-:W-:Y:S01]  /*25d70*/  SEL R4, R4, RZ, P1 ;  /* 0x000000ff04047207 */ /* 0x000fe20000800000 */
[----:B------:R0:W-:Y:S01]  /*25d80*/  UTMALDG.3D [UR24], [UR14], desc[UR22] ;  /* 0x000016180e0075b4 */ /* 0x0001e20008011000 */
[----:B------:R0:W-:Y:S01]  /*25d90*/  UTMALDG.3D [UR16], [UR40], desc[UR22] ;  /* 0x00001610280075b4 */ /* 0x0001e20008011000 */
[----:B------:R0:W-:Y:S02]  /*25da0*/  UTMALDG.3D [UR8], [UR40], desc[UR22] ;  /* 0x00001608280075b4 */ /* 0x0001e40008011000 */
[----:B0-----:R-:W-:Y:S05]  /*25db0*/  @P2 BRA `(.L_x_496) ;  /* 0xfffffffc00142947 */ /* 0x001fea000383ffff */
.L_x_492:
[----:B------:R-:W-:Y:S05]  /*25dc0*/  BSYNC B1 ;  /* 0x0000000000017941 */ /* 0x000fea0003800000 */
.L_x_491:
[----:B------:R-:W2:Y:S01]  /*25dd0*/  LDL.LU R18, [R1+0x370] ;  /* 0x0003700001127983 */ /* 0x000ea20000300800 */
[----:B------:R-:W-:Y:S01]  /*25de0*/  LOP3.LUT P2, RZ, R11, 0xff, RZ, 0xc0, !PT ;  /* 0x000000ff0bff7812 */ /* 0x000fe2000784c0ff */
[C---:B------:R-:W-:Y:S01]  /*25df0*/  IMAD.IADD R0, R13.reuse, 0x1, R0 ;  /* 0x000000010d007824 */ /* 0x040fe200078e0200 */
[----:B------:R-:W-:Y:S01]  /*25e00*/  ULDC.64 UR8, c[0x0][0x650] ;  /* 0x0001940000087ab9 */ /* 0x000fe20000000a00 */
[----:B------:R-:W3:Y:S01]  /*25e10*/  LDL.LU R17, [R1+0x374] ;  /* 0x0003740001117983 */ /* 0x000ee20000300800 */
[----:B------:R-:W-:Y:S01]  /*25e20*/  BSSY B1, `(.L_x_497) ;  /* 0x000006f000017945 */ /* 0x000fe20003800000 */
[----:B------:R-:W-:Y:S01]  /*25e30*/  IMAD.MOV.U32 R5, RZ, RZ, -0x1 ;  /* 0xffffffffff057424 */ /* 0x000fe200078e00ff */
[----:B------:R-:W-:Y:S02]  /*25e40*/  ISETP.GT.U32.AND P1, PT, R0, 0x1, PT ;  /* 0x000000010000780c */ /* 0x000fe40003f24070 */
[----:B------:R-:W-:Y:S02]  /*25e50*/  SHF.R.U32.HI R2, RZ, 0x1, R0 ;  /* 0x00000001ff027819 */ /* 0x000fe40000011600 */
[----:B------:R-:W-:-:S02]  /*25e60*/  ISETP.LT.U32.AND P1, PT, R13, 0x2, P1 ;  /* 0x000000020d00780c */ /* 0x000fc40000f21070 */
[----:B------:R-:W-:Y:S01]  /*25e70*/  LOP3.LUT R2, R2, 0x1, RZ, 0xc0, !PT ;  /* 0x0000000102027812 */ /* 0x000fe200078ec0ff */
[----:B------:R-:W0:Y:S01]  /*25e80*/  @P2 S2R R4, SR_CgaCtaId ;  /* 0x0000000000042919 */ /* 0x000e220000008800 */
[----:B------:R-:W-:Y:S02]  /*25e90*/  @P2 MOV R3, 0x400 ;  /* 0x0000040000032802 */ /* 0x000fe40000000f00 */
[----:B------:R-:W-:Y:S02]  /*25ea0*/  MOV R6, 0xffffffff ;  /* 0xffffffff00067802 */ /* 0x000fe40000000f00 */
[----:B------:R-:W-:Y:S02]  /*25eb0*/  LOP3.LUT R0, R0, 0x1, RZ, 0xc0, !PT ;  /* 0x0000000100007812 */ /* 0x000fe400078ec0ff */
[----:B------:R-:W-:Y:S02]  /*25ec0*/  PRMT R11, RZ, 0x7610, R11 ;  /* 0x00007610ff0b7816 */ /* 0x000fe4000000000b */
[----:B0-----:R-:W-:Y:S01]  /*25ed0*/  @P2 LEA R3, R4, R3, 0x18 ;  /* 0x0000000304032211 */ /* 0x001fe200078ec0ff */
[----:B------:R-:W-:-:S03]  /*25ee0*/  IMAD.MOV.U32 R4, RZ, RZ, -0x1 ;  /* 0xffffffffff047424 */ /* 0x000fc600078e00ff */
[----:B------:R0:W-:Y:S01]  /*25ef0*/  @P2 SYNCS.ARRIVE.TRANS64.A1T0 RZ, [R3+URZ+0x38], RZ ;  /* 0x000038ff03ff29a7 */ /* 0x0001e2000810003f */
[----:B------:R-:W-:-:S04]  /*25f00*/  ISETP.NE.U32.AND P2, PT, R2, 0x1, PT ;  /* 0x000000010200780c */ /* 0x000fc80003f45070 */
[----:B------:R-:W-:Y:S02]  /*25f10*/  ISETP.GT.U32.AND P2, PT, R13, 0x1, !P2 ;  /* 0x000000010d00780c */ /* 0x000fe40005744070 */
[----:B0-----:R-:W-:Y:S02]  /*25f20*/  SEL R3, RZ, 0x1, !P1 ;  /* 0x00000001ff037807 */ /* 0x001fe40004800000 */
[----:B------:R-:W-:-:S04]  /*25f30*/  SEL R2, RZ, 0x1, !P2 ;  /* 0x00000001ff027807 */ /* 0x000fc80005000000 */
[----:B------:R-:W-:Y:S02]  /*25f40*/  LOP3.LUT R8, R2, R8, R3, 0x96, !PT ;  /* 0x0000000802087212 */ /* 0x000fe400078e9603 */
[----:B------:R-:W-:Y:S02]  /*25f50*/  PRMT R2, RZ, 0x7610, R2 ;  /* 0x00007610ff027816 */ /* 0x000fe40000000002 */
[----:B---3--:R-:W-:-:S04]  /*25f60*/  IADD3 R17, P5, R17, UR30, RZ ;  /* 0x0000001e11117c10 */ /* 0x008fc8000ffbe0ff */
[----:B--2---:R-:W-:Y:S01]  /*25f70*/  IADD3.X R18, R18, UR13, RZ, P5, !PT ;  /* 0x0000000d12127c10 */ /* 0x004fe2000affe4ff */
[----:B------:R0:W-:Y:S01]  /*25f80*/  STL [R1+0x374], R17 ;  /* 0x0003741101007387 */ /* 0x0001e20000100800 */
[----:B------:R-:W-:-:S03]  /*25f90*/  ISETP.GE.U32.AND P5, PT, R17, UR8, PT ;  /* 0x0000000811007c0c */ /* 0x000fc6000bfa6070 */
[----:B------:R0:W-:Y:S01]  /*25fa0*/  STL [R1+0x370], R18 ;  /* 0x0003701201007387 */ /* 0x0001e20000100800 */
[----:B------:R-:W-:-:S13]  /*25fb0*/  ISETP.GE.U32.AND.EX P1, PT, R18, UR9, PT, P5 ;  /* 0x0000000912007c0c */ /* 0x000fda000bf26150 */
[----:B0-----:R-:W-:Y:S05]  /*25fc0*/  @P1 BRA `(.L_x_498) ;  /* 0x0000000400501947 */ /* 0x001fea0003800000 */
[----:B------:R-:W-:Y:S01]  /*25fd0*/  ULDC.64 UR8, c[0x0][0x628] ;  /* 0x00018a0000087ab9 */ /* 0x000fe20000000a00 */
[----:B------:R-:W0:Y:S01]  /*25fe0*/  S2R R12, SR_CTAID.X ;  /* 0x00000000000c7919 */ /* 0x000e220000002500 */
[----:B------:R-:W-:Y:S01]  /*25ff0*/  ISETP.NE.U32.AND P1, PT, RZ, UR8, PT ;  /* 0x00000008ff007c0c */ /* 0x000fe2000bf25070 */
[----:B------:R-:W-:Y:S01]  /*26000*/  ULDC UR11, c[0x0][0x630] ;  /* 0x00018c00000b7ab9 */ /* 0x000fe20000000800 */
[----:B------:R-:W-:Y:S01]  /*26010*/  IMAD.MOV.U32 R2, RZ, RZ, R17 ;  /* 0x000000ffff027224 */ /* 0x000fe200078e0011 */
[----:B------:R-:W1:Y:S01]  /*26020*/  S2R R9, SR_CTAID.Y ;  /* 0x0000000000097919 */ /* 0x000e620000002600 */
[----:B------:R-:W-:Y:S01]  /*26030*/  ISETP.NE.AND.EX P1, PT, RZ, UR9, PT, P1 ;  /* 0x00000009ff007c0c */ /* 0x000fe2000bf25310 */
[----:B------:R-:W-:-:S12]  /*26040*/  IMAD.MOV.U32 R3, RZ, RZ, R18 ;  /* 0x000000ffff037224 */ /* 0x000fd800078e0012 */
[----:B------:R-:W-:Y:S05]  /*26050*/  @!P1 BRA `(.L_x_499) ;  /* 0x0000000000289947 */ /* 0x000fea0003800000 */
[----:B------:R-:W-:Y:S02]  /*26060*/  ULDC UR10, c[0x0][0x634] ;  /* 0x00018d00000a7ab9 */ /* 0x000fe40000000800 */
[----:B------:R-:W-:-:S05]  /*26070*/  IADD3 R7, P1, R17, UR10, RZ ;  /* 0x0000000a11077c10 */ /* 0x000fca000ff3e0ff */
[----:B------:R-:W-:-:S04]  /*26080*/  IMAD.X R15, RZ, RZ, R18, P1 ;  /* 0x000000ffff0f7224 */ /* 0x000fc800008e0612 */
[----:B------:R-:W-:-:S04]  /*26090*/  IMAD.WIDE.U32 R4, R15, UR8, RZ ;  /* 0x000000080f047c25 */ /* 0x000fc8000f8e00ff */
[----:B------:R-:W-:-:S04]  /*260a0*/  IMAD.WIDE.U32 R4, P1, R7, UR9, R4 ;  /* 0x0000000907047c25 */ /* 0x000fc8000f820004 */
[----:B------:R-:W-:Y:S01]  /*260b0*/  IMAD.WIDE.U32 R6, R7, UR8, RZ ;  /* 0x0000000807067c25 */ /* 0x000fe2000f8e00ff */
[----:B------:R-:W-:-:S03]  /*260c0*/  IADD3.X R3, RZ, RZ, RZ, P1, !PT ;  /* 0x000000ffff037210 */ /* 0x000fc60000ffe4ff */
[----:B------:R-:W-:Y:S01]  /*260d0*/  IMAD.MOV.U32 R2, RZ, RZ, R5 ;  /* 0x000000ffff027224 */ /* 0x000fe200078e0005 */
[----:B------:R-:W-:-:S05]  /*260e0*/  IADD3 RZ, P1, R7, R4, RZ ;  /* 0x0000000407ff7210 */ /* 0x000fca0007f3e0ff */
[----:B------:R-:W-:-:S08]  /*260f0*/  IMAD.WIDE.U32.X R2, R15, UR9, R2, P1 ;  /* 0x000000090f027c25 */ /* 0x000fd000088e0402 */
.L_x_499:
[--C-:B------:R-:W-:Y:S01]  /*26100*/  SHF.R.U64 R6, R2, UR11, R3.reuse ;  /* 0x0000000b02067c19 */ /* 0x100fe20008001203 */
[----:B------:R-:W-:Y:S01]  /*26110*/  ULDC.64 UR8, c[0x0][0x620] ;  /* 0x0001880000087ab9 */ /* 0x000fe20000000a00 */
[----:B------:R-:W-:Y:S01]  /*26120*/  SHF.R.U32.HI R2, RZ, UR11, R3 ;  /* 0x0000000bff027c19 */ /* 0x000fe20008011603 */
[----:B------:R-:W2:Y:S01]  /*26130*/  LDC R19, c[0x0][0x144] ;  /* 0x00005100ff137b82 */ /* 0x000ea20000000800 */
[----:B------:R-:W-:Y:S01]  /*26140*/  IADD3 R5, P1, RZ, -R6, RZ ;  /* 0x80000006ff057210 */ /* 0x000fe20007f3e0ff */
[----:B------:R-:W-:Y:S01]  /*26150*/  ULDC.64 UR14, c[0x0][0x640] ;  /* 0x00019000000e7ab9 */ /* 0x000fe20000000a00 */
[----:B------:R-:W-:Y:S01]  /*26160*/  MOV R3, R18 ;  /* 0x0000001200037202 */ /* 0x000fe20000000f00 */
[----:B------:R-:W-:Y:S01]  /*26170*/  ULDC UR10, c[0x0][0x608] ;  /* 0x00018200000a7ab9 */ /* 0x000fe20000000800 */
[----:B0-----:R-:W-:Y:S01]  /*26180*/  I2FP.F32.U32 R7, R12 ;  /* 0x0000000c00077245 */ /* 0x001fe20000201000 */
[----:B------:R-:W-:Y:S01]  /*26190*/  IMAD.X R2, RZ, RZ, ~R2, P1 ;  /* 0x000000ffff027224 */ /* 0x000fe200008e0e02 */
[----:B------:R-:W-:Y:S01]  /*261a0*/  ISETP.NE.U32.AND P1, PT, RZ, UR14, PT ;  /* 0x0000000eff007c0c */ /* 0x000fe2000bf25070 */
[----:B------:R-:W0:Y:S02]  /*261b0*/  LDC R14, c[0x0][0x148] ;  /* 0x00005200ff0e7b82 */ /* 0x000e240000000800 */
[----:B------:R-:W-:Y:S01]  /*261c0*/  IMAD R4, R2, UR8, RZ ;  /* 0x0000000802047c24 */ /* 0x000fe2000f8e02ff */
[----:B------:R-:W-:Y:S01]  /*261d0*/  ISETP.NE.AND.EX P1, PT, RZ, UR15, PT, P1 ;  /* 0x0000000fff007c0c */ /* 0x000fe2000bf25310 */
[----:B------:R-:W-:-:S04]  /*261e0*/  IMAD.MOV.U32 R2, RZ, RZ, R17 ;  /* 0x000000ffff027224 */ /* 0x000fc800078e0011 */
[----:B------:R-:W-:Y:S01]  /*261f0*/  IMAD.WIDE.U32 R2, R5, UR8, R2 ;  /* 0x0000000805027c25 */ /* 0x000fe2000f8e0002 */
[----:B------:R-:W-:-:S03]  /*26200*/  ULDC UR8, c[0x0][0x150] ;  /* 0x0000540000087ab9 */ /* 0x000fc60000000800 */
[----:B------:R-:W-:Y:S02]  /*26210*/  IMAD R5, R5, UR9, R4 ;  /* 0x0000000905057c24 */ /* 0x000fe4000f8e0204 */
[----:B------:R-:W-:Y:S01]  /*26220*/  FMUL R4, R7, UR8 ;  /* 0x0000000807047c20 */ /* 0x000fe20008400000 */
[----:B------:R-:W-:Y:S01]  /*26230*/  ULDC UR8, c[0x0][0x618] ;  /* 0x0001860000087ab9 */ /* 0x000fe20000000800 */
[----:B------:R-:W-:Y:S01]  /*26240*/  ULDC UR9, c[0x0][0x154] ;  /* 0x0000550000097ab9 */ /* 0x000fe20000000800 */
[----:B------:R-:W-:-:S03]  /*26250*/  IMAD.IADD R3, R3, 0x1, R5 ;  /* 0x0000000103037824 */ /* 0x000fc600078e0205 */
[----:B------:R-:W3:Y:S02]  /*26260*/  F2I.U32.TRUNC.NTZ R4, R4 ;  /* 0x0000000400047305 */ /* 0x000ee4000020f000 */
[----:B------:R-:W-:Y:S02]  /*26270*/  SHF.R.U64 R7, R2, UR8, R3 ;  /* 0x0000000802077c19 */ /* 0x000fe40008001203 */
[----:B-1----:R-:W-:-:S05]  /*26280*/  I2FP.F32.U32 R2, R9 ;  /* 0x0000000900027245 */ /* 0x002fca0000201000 */
[----:B------:R-:W-:Y:S01]  /*26290*/  FMUL R5, R2, UR9 ;  /* 0x0000000902057c20 */ /* 0x000fe20008400000 */
[----:B------:R-:W-:Y:S01]  /*262a0*/  SHF.R.U32.HI R2, RZ, UR8, R3 ;  /* 0x00000008ff027c19 */ /* 0x000fe20008011603 */
[----:B------:R-:W-:Y:S02]  /*262b0*/  ULDC UR8, c[0x0][0x658] ;  /* 0x0001960000087ab9 */ /* 0x000fe40000000800 */
[----:B------:R1:W4:Y:S01]  /*262c0*/  F2I.U32.TRUNC.NTZ R18, R5 ;  /* 0x0000000500127305 */ /* 0x000322000020f000 */
[----:B------:R-:W-:Y:S01]  /*262d0*/  SHF.R.U64 R16, R7, UR10, R2 ;  /* 0x0000000a07107c19 */ /* 0x000fe20008001202 */
[----:B---3--:R-:W-:Y:S01]  /*262e0*/  IMAD.MOV R4, RZ, RZ, -R4 ;  /* 0x000000ffff047224 */ /* 0x008fe200078e0a04 */
[----:B------:R-:W-:-:S03]  /*262f0*/  SHF.R.U32.HI R3, RZ, UR10, R2 ;  /* 0x0000000aff037c19 */ /* 0x000fc60008011602 */
[----:B--2---:R-:W-:Y:S01]  /*26300*/  IMAD R19, R19, R4, R12 ;  /* 0x0000000413137224 */ /* 0x004fe200078e020c */
[--C-:B------:R-:W-:Y:S02]  /*26310*/  SHF.R.U64 R15, R16, UR8, R3.reuse ;  /* 0x00000008100f7c19 */ /* 0x100fe40008001203 */
[----:B------:R-:W-:-:S03]  /*26320*/  SHF.R.U32.HI R17, RZ, UR8, R3 ;  /* 0x00000008ff117c19 */ /* 0x000fc60008011603 */
[----:B------:R-:W-:Y:S01]  /*26330*/  IMAD.MOV.U32 R2, RZ, RZ, R15 ;  /* 0x000000ffff027224 */ /* 0x000fe200078e000f */
[----:B------:R-:W-:Y:S01]  /*26340*/  MOV R3, R17 ;  /* 0x0000001100037202 */ /* 0x000fe20000000f00 */
[----:B01--4-:R-:W-:Y:S06]  /*26350*/  @!P1 BRA `(.L_x_500) ;  /* 0x0000000000289947 */ /* 0x013fec0003800000 */
[----:B------:R-:W-:Y:S02]  /*26360*/  ULDC UR8, c[0x0][0x64c] ;  /* 0x0001930000087ab9 */ /* 0x000fe40000000800 */
[----:B------:R-:W-:-:S05]  /*26370*/  IADD3 R3, P1, R15, UR8, RZ ;  /* 0x000000080f037c10 */ /* 0x000fca000ff3e0ff */
[----:B------:R-:W-:-:S04]  /*26380*/  IMAD.X R17, RZ, RZ, R17, P1 ;  /* 0x000000ffff117224 */ /* 0x000fc800008e0611 */
[----:B------:R-:W-:-:S04]  /*26390*/  IMAD.WIDE.U32 R4, R17, UR14, RZ ;  /* 0x0000000e11047c25 */ /* 0x000fc8000f8e00ff */
[----:B------:R-:W-:-:S04]  /*263a0*/  IMAD.WIDE.U32 R4, P1, R3, UR15, R4 ;  /* 0x0000000f03047c25 */ /* 0x000fc8000f820004 */
[----:B------:R-:W-:-:S04]  /*263b0*/  IMAD.WIDE.U32 R2, R3, UR14, RZ ;  /* 0x0000000e03027c25 */ /* 0x000fc8000f8e00ff */
[----:B------:R-:W-:Y:S01]  /*263c0*/  IMAD.MOV.U32 R2, RZ, RZ, R5 ;  /* 0x000000ffff027224 */ /* 0x000fe200078e0005 */
[----:B------:R-:W-:Y:S01]  /*263d0*/  IADD3 RZ, P2, R3, R4, RZ ;  /* 0x0000000403ff7210 */ /* 0x000fe20007f5e0ff */
[----:B------:R-:W-:-:S04]  /*263e0*/  IMAD.X R3, RZ, RZ, RZ, P1 ;  /* 0x000000ffff037224 */ /* 0x000fc800008e06ff */
[----:B------:R-:W-:-:S08]  /*263f0*/  IMAD.WIDE.U32.X R2, R17, UR15, R2, P2 ;  /* 0x0000000f11027c25 */ /* 0x000fd000090e0402 */
.L_x_500:
[----:B------:R-:W-:Y:S01]  /*26400*/  ULDC UR8, c[0x0][0x648] ;  /* 0x0001920000087ab9 */ /* 0x000fe20000000800 */
[----:B------:R-:W-:Y:S01]  /*26410*/  IADD3 R18, -R18, RZ, RZ ;  /* 0x000000ff12127210 */ /* 0x000fe20007ffe1ff */
[----:B------:R-:W-:Y:S01]  /*26420*/  ULDC UR9, c[0x0][0x610] ;  /* 0x0001840000097ab9 */ /* 0x000fe20000000800 */
[----:B------:R-:W-:Y:S01]  /*26430*/  SHF.R.U64 R3, R2, UR8, R3 ;  /* 0x0000000802037c19 */ /* 0x000fe20008001203 */
[----:B------:R-:W-:Y:S01]  /*26440*/  ULDC UR8, c[0x0][0x638] ;  /* 0x00018e0000087ab9 */ /* 0x000fe20000000800 */
[----:B------:R-:W-:Y:S01]  /*26450*/  LOP3.LUT R16, R16, UR6, RZ, 0xc0, !PT ;  /* 0x0000000610107c12 */ /* 0x000fe2000f8ec0ff */
[----:B------:R-:W-:Y:S01]  /*26460*/  @P4 IMAD R19, R14, R18, R9 ;  /* 0x000000120e134224 */ /* 0x000fe200078e0209 */
[----:B------:R-:W-:Y:S01]  /*26470*/  LOP3.LUT R12, R7, UR4, RZ, 0xc0, !PT ;  /* 0x00000004070c7c12 */ /* 0x000fe2000f8ec0ff */
[----:B------:R-:W-:Y:S02]  /*26480*/  IMAD.MOV R2, RZ, RZ, -R3 ;  /* 0x000000ffff027224 */ /* 0x000fe400078e0a03 */
[----:B------:R-:W-:-:S02]  /*26490*/  IMAD R4, R3, UR5, R16 ;  /* 0x0000000503047c24 */ /* 0x000fc4000f8e0210 */
[----:B------:R-:W-:Y:S01]  /*264a0*/  IMAD R15, R2, UR8, R15 ;  /* 0x00000008020f7c24 */ /* 0x000fe2000f8e020f */
[----:B------:R-:W-:Y:S01]  /*264b0*/  ULDC UR8, c[0x0][0x600] ;  /* 0x0001800000087ab9 */ /* 0x000fe20000000800 */
[----:B------:R-:W-:Y:S02]  /*264c0*/  IMAD R4, R4, UR9, R19 ;  /* 0x0000000904047c24 */ /* 0x000fe4000f8e0213 */
[----:B------:R-:W-:Y:S02]  /*264d0*/  IMAD R15, R15, UR8, R12 ;  /* 0x000000080f0f7c24 */ /* 0x000fe4000f8e020c */
[----:B------:R-:W-:-:S03]  /*264e0*/  IMAD.MOV.U32 R2, RZ, RZ, 0x1 ;  /* 0x00000001ff027424 */ /* 0x000fc600078e00ff */
[----:B------:R-:W-:Y:S02]  /*264f0*/  SEL R5, R15, R4, !P4 ;  /* 0x000000040f057207 */ /* 0x000fe40006000000 */
[----:B------:R-:W-:-:S07]  /*26500*/  SEL R4, R4, R15, !P4 ;  /* 0x0000000f04047207 */ /* 0x000fce0006000000 */
.L_x_498:
[----:B------:R-:W-:Y:S05]  /*26510*/  BSYNC B1 ;  /* 0x0000000000017941 */ /* 0x000fea0003800000 */
.L_x_497:
[----:B------:R-:W-:-:S13]  /*26520*/  LOP3.LUT P1, RZ, R2, 0xff, RZ, 0xc0, !PT ;  /* 0x000000ff02ff7812 */ /* 0x000fda000782c0ff */
[----:B------:R-:W-:Y:S05]  /*26530*/  @P1 BRA `(.L_x_501) ;  /* 0xfffffff400001947 */ /* 0x000fea000383ffff */
[----:B------:R-:W-:Y:S05]  /*26540*/  BSYNC B0 ;  /* 0x0000000000007941 */ /* 0x000fea0003800000 */
.L_x_489:
[----:B------:R-:W-:-:S03]  /*26550*/  UMOV UR8, 0xffffffff ;  /* 0xffffffff00087882 */ /* 0x000fc60000000000 */
[----:B------:R-:W-:Y:S05]  /*26560*/  BRA.DIV UR8, `(.L_x_502) ;  /* 0x0000000208e07947 */ /* 0x000fea000b800000 */
[----:B------:R-:W-:-:S13]  /*26570*/  ELECT P0, URZ, PT ;  /* 0x00000000003f782f */ /* 0x000fda0003800000 */
.L_x_514:
[----:B------:R-:W-:Y:S04]  /*26580*/  BSSY B0, `(.L_x_503) ;  /* 0x000001a000007945 */ /* 0x000fe80003800000 */
[----:B------:R-:W-:Y:S05]  /*26590*/  @!P0 BRA `(.L_x_504) ;  /* 0x0000000000608947 */ /* 0x000fea0003800000 */
[----:B------:R-:W-:-:S04]  /*265a0*/  ULOP3.LUT UR8, UR7, 0x2, URZ, 0xfc, !UPT ;  /* 0x0000000207087892 */ /* 0x000fc8000f8efc3f */
[----:B------:R-:W-:-:S06]  /*265b0*/  UISETP.NE.AND UP0, UPT, UR8, 0x3, UPT ;  /* 0x000000030800788c */ /* 0x000fcc000bf05270 */
[----:B------:R-:W-:-:S13]  /*265c0*/  PLOP3.LUT P0, PT, PT, PT, UP0, 0x80, 0x0 ;  /* 0x000000000000781c */ /* 0x000fda0003f0f008 */
[----:B------:R-:W-:Y:S05]  /*265d0*/  @!P0 BRA `(.L_x_505) ;  /* 0x0000000000048947 */ /* 0x000fea0003800000 */
[----:B------:R-:W-:Y:S01]  /*265e0*/  BPT.TRAP 0x1 ;  /* 0x000000040000795c */ /* 0x000fe20000300000 */
.L_x_505:
[----:B------:R-:W0:Y:S01]  /*265f0*/  S2R R3, SR_CgaCtaId ;  /* 0x0000000000037919 */ /* 0x000e220000008800 */
[----:B------:R-:W-:-:S04]  /*26600*/  MOV R2, 0x400 ;  /* 0x0000040000027802 */ /* 0x000fc80000000f00 */
[----:B0-----:R-:W-:Y:S02]  /*26610*/  LEA R3, R3, R2, 0x18 ;  /* 0x0000000203037211 */ /* 0x001fe400078ec0ff */
[----:B------:R-:W-:-:S03]  /*26620*/  SHF.L.U32 R2, R8, 0x1f, RZ ;  /* 0x0000001f08027819 */ /* 0x000fc600000006ff */
[----:B------:R-:W-:-:S05]  /*26630*/  VIADD R3, R3, 0x10 ;  /* 0x0000001003037836 */ /* 0x000fca0000000000 */
[C---:B------:R-:W-:Y:S01]  /*26640*/  LEA R7, R0.reuse, R3, 0x3 ;  /* 0x0000000300077211 */ /* 0x040fe200078e18ff */
[----:B------:R-:W-:-:S03]  /*26650*/  VIADD R0, R0, 0x1 ;  /* 0x0000000100007836 */ /* 0x000fc60000000000 */
[----:B------:R-:W0:Y:S02]  /*26660*/  SYNCS.PHASECHK.TRANS64.TRYWAIT P0, [R7+URZ], R2 ;  /* 0x00000002070075a7 */ /* 0x000e24000800017f */
[----:B------:R-:W-:-:S04]  /*26670*/  ISETP.NE.AND P1, PT, R0, 0x2, PT ;  /* 0x000000020000780c */ /* 0x000fc80003f25270 */
[----:B------:R-:W-:Y:S02]  /*26680*/  SEL R5, RZ, 0x1, P1 ;  /* 0x00000001ff057807 */ /* 0x000fe40000800000 */
[----:B------:R-:W-:Y:S02]  /*26690*/  SEL R0, R0, RZ, P1 ;  /* 0x000000ff00007207 */ /* 0x000fe40000800000 */
[----:B------:R-:W-:Y:S01]  /*266a0*/  LOP3.LUT R5, R8, R5, RZ, 0x3c, !PT ;  /* 0x0000000508057212 */ /* 0x000fe200078e3cff */
[----:B0-----:R-:W-:Y:S06]  /*266b0*/  @!P0 BRA `(.L_x_506) ;  /* 0x0000000000b08947 */ /* 0x001fec0003800000 */
.L_x_515:
[----:B------:R-:W-:Y:S01]  /*266c0*/  IMAD R3, R0, 0x8, R3 ;  /* 0x0000000800037824 */ /* 0x000fe200078e0203 */
[----:B------:R-:W-:-:S07]  /*266d0*/  SHF.L.U32 R0, R5, 0x1f, RZ ;  /* 0x0000001f05007819 */ /* 0x000fce00000006ff */
.L_x_507:
[----:B-1----:R1:W2:Y:S02]  /*266e0*/  SYNCS.PHASECHK.TRANS64.TRYWAIT P0, [R3+URZ], R0 ;  /* 0x00000000030075a7 */ /* 0x0022a4000800017f */
[----:B--2---:R-:W-:Y:S05]  /*266f0*/  @!P0 NANOSLEEP.SYNCS 0x989680 ;  /* 0x009896800000895d */ /* 0x004fea0003900000 */
[----:B------:R-:W2:Y:S02]  /*26700*/  @!P0 SYNCS.PHASECHK.TRANS64 P0, [R3+URZ], R0 ;  /* 0x00000000030085a7 */ /* 0x000ea4000800007f */
[----:B--2---:R-:W-:Y:S05]  /*26710*/  @!P0 BRA `(.L_x_507) ;  /* 0xfffffffc00f08947 */ /* 0x004fea000383ffff */
.L_x_504:
[----:B------:R-:W-:Y:S05]  /*26720*/  BSYNC B0 ;  /* 0x0000000000007941 */ /* 0x000fea0003800000 */
.L_x_503:
[----:B------:R-:W-:Y:S05]  /*26730*/  EXIT ;  /* 0x000000000000794d */ /* 0x000fea0003800000 */
.L_x_17:
[----:B-1----:R-:W-:-:S04]  /*26740*/  IMAD.U32 R3, RZ, RZ, UR12 ;  /* 0x0000000cff037e24 */ /* 0x002fc8000f8e00ff */
[----:B------:R1:W4:Y:S03]  /*26750*/  SYNCS.PHASECHK.TRANS64.TRYWAIT P0, [R3+URZ], R0 ;  /* 0x00000000030075a7 */ /* 0x000326000800017f */
[----:B----4-:R-:W-:Y:S05]  /*26760*/  @!P0 NANOSLEEP.SYNCS 0x989680 ;  /* 0x009896800000895d */ /* 0x010fea0003900000 */
[----:B------:R-:W4:Y:S02]  /*26770*/  @!P0 SYNCS.PHASECHK.TRANS64 P0, [R3+URZ], R0 ;  /* 0x00000000030085a7 */ /* 0x000f24000800007f */
[----:B----4-:R-:W-:Y:S05]  /*26780*/  @!P0 BRA `(.L_x_17) ;  /* 0xfffffffc00ec8947 */ /* 0x010fea000383ffff */
[----:B------:R-:W-:Y:S05]  /*26790*/  BRA `(.L_x_16) ;  /* 0xfffffdbc00e87947 */ /* 0x000fea000383ffff */
.L_x_23:
[----:B-----5:R1:W-:Y:S02]  /*267a0*/  STL [R1+0x388], R0 ;  /* 0x0003880001007387 */ /* 0x0203e40000100800 */
[----:B-1----:R-:W-:-:S04]  /*267b0*/  MOV R0, UR14 ;  /* 0x0000000e00007c02 */ /* 0x002fc80008000f00 */
[----:B------:R1:W4:Y:S03]  /*267c0*/  SYNCS.PHASECHK.TRANS64.TRYWAIT P0, [R0+URZ], R5 ;  /* 0x00000005000075a7 */ /* 0x000326000800017f */
[----:B----4-:R-:W-:Y:S05]  /*267d0*/  @!P0 NANOSLEEP.SYNCS 0x989680 ;  /* 0x009896800000895d */ /* 0x010fea0003900000 */
[----:B------:R1:W4:Y:S02]  /*267e0*/  @!P0 SYNCS.PHASECHK.TRANS64 P0, [R0+URZ], R5 ;  /* 0x00000005000085a7 */ /* 0x000324000800007f */
[----:B-1----:R1:W5:Y:S02]  /*267f0*/  LDL.LU R0, [R1+0x388] ;  /* 0x0003880001007983 */ /* 0x0023640000300800 */
[----:B-1--4-:R-:W-:Y:S05]  /*26800*/  @!P0 BRA `(.L_x_23) ;  /* 0xfffffffc00e48947 */ /* 0x012fea000383ffff */
[----:B------:R-:W-:Y:S05]  /*26810*/  BRA `(.L_x_22) ;  /* 0xfffffe2400387947 */ /* 0x000fea000383ffff */
.L_x_490:
[----:B------:R-:W-:Y:S01]  /*26820*/  BSSY B1, `(.L_x_508) ;  /* 0x0000006000017945 */ /* 0x000fe20003800000 */
[----:B------:R-:W-:-:S07]  /*26830*/  IMAD.MOV.U32 R2, RZ, RZ, -0x1 ;  /* 0xffffffffff027424 */ /* 0x000fce00078e00ff */
[----:B------:R-:W-:Y:S05]  /*26840*/  WARPSYNC.COLLECTIVE R2, `(.L_x_509) ;  /* 0x00000000020c7348 */ /* 0x000fea0003c00000 */
[----:B------:R-:W-:Y:S02]  /*26850*/  ELECT P1, UR62, PT ;  /* 0x00000000003e782f */ /* 0x000fe40003820000 */
[----:B------:R-:W-:Y:S01]  /*26860*/  MOV R2, UR62 ;  /* 0x0000003e00027c02 */ /* 0x000fe20008000f00 */
[----:B------:R-:W-:Y:S10]  /*26870*/  ENDCOLLECTIVE ;  /* 0x000000000000791b */ /* 0x000ff40003800000 */
.L_x_509:
[----:B------:R-:W-:Y:S05]  /*26880*/  BSYNC B1 ;  /* 0x0000000000017941 */ /* 0x000fea0003800000 */
.L_x_508:
[----:B------:R-:W-:Y:S05]  /*26890*/  BRA `(.L_x_510) ;  /* 0xfffffff000347947 */ /* 0x000fea000383ffff */
.L_x_493:
[----:B0-----:R0:W1:Y:S02]  /*268a0*/  SYNCS.PHASECHK.TRANS64.TRYWAIT P1, [R12+URZ+0x10], R5 ;  /* 0x000010050c0075a7 */ /* 0x001064000802017f */
[----:B-1----:R-:W-:Y:S05]  /*268b0*/  @!P1 NANOSLEEP.SYNCS 0x989680 ;  /* 0x009896800000995d */ /* 0x002fea0003900000 */
[----:B------:R-:W1:Y:S02]  /*268c0*/  @!P1 SYNCS.PHASECHK.TRANS64 P1, [R12+URZ+0x10], R5 ;  /* 0x000010050c0095a7 */ /* 0x000e64000802007f */
[----:B-1----:R-:W-:Y:S05]  /*268d0*/  @!P1 BRA `(.L_x_493) ;  /* 0xfffffffc00f09947 */ /* 0x002fea000383ffff */
[----:B------:R-:W-:Y:S05]  /*268e0*/  BRA `(.L_x_511) ;  /* 0xfffffff000687947 */ /* 0x000fea000383ffff */
.L_x_502:
[----:B------:R-:W-:Y:S01]  /*268f0*/  BSSY B0, `(.L_x_512) ;  /* 0x0000006000007945 */ /* 0x000fe20003800000 */
[----:B------:R-:W-:-:S07]  /*26900*/  IMAD.MOV.U32 R2, RZ, RZ, -0x1 ;  /* 0xffffffffff027424 */ /* 0x000fce00078e00ff */
[----:B------:R-:W-:Y:S05]  /*26910*/  WARPSYNC.COLLECTIVE R2, `(.L_x_513) ;  /* 0x00000000020c7348 */ /* 0x000fea0003c00000 */
[----:B------:R-:W-:Y:S02]  /*26920*/  ELECT P1, UR62, PT ;  /* 0x00000000003e782f */ /* 0x000fe40003820000 */
[----:B------:R-:W-:Y:S01]  /*26930*/  MOV R2, UR62 ;  /* 0x0000003e00027c02 */ /* 0x000fe20008000f00 */
[----:B------:R-:W-:Y:S10]  /*26940*/  ENDCOLLECTIVE ;  /* 0x000000000000791b */ /* 0x000ff40003800000 */
.L_x_513:
[----:B------:R-:W-:Y:S05]  /*26950*/  BSYNC B0 ;  /* 0x0000000000007941 */ /* 0x000fea0003800000 */
.L_x_512:
[----:B------:R-:W-:Y:S01]  /*26960*/  PLOP3.LUT P0, PT, P1, PT, PT, 0x80, 0x0 ;  /* 0x000000000000781c */ /* 0x000fe20000f0f070 */
[----:B------:R-:W-:-:S12]  /*26970*/  BRA `(.L_x_514) ;  /* 0xfffffffc00007947 */ /* 0x000fd8000383ffff */
.L_x_506:
[----:B0-----:R0:W1:Y:S02]  /*26980*/  SYNCS.PHASECHK.TRANS64.TRYWAIT P0, [R7+URZ], R2 ;  /* 0x00000002070075a7 */ /* 0x001064000800017f */
[----:B-1----:R-:W-:Y:S05]  /*26990*/  @!P0 NANOSLEEP.SYNCS 0x989680 ;  /* 0x009896800000895d */ /* 0x002fea0003900000 */
[----:B------:R-:W1:Y:S02]  /*269a0*/  @!P0 SYNCS.PHASECHK.TRANS64 P0, [R7+URZ], R2 ;  /* 0x00000002070085a7 */ /* 0x000e64000800007f */
[----:B-1----:R-:W-:Y:S05]  /*269b0*/  @!P0 BRA `(.L_x_506) ;  /* 0xfffffffc00f08947 */ /* 0x002fea000383ffff */
[----:B------:R-:W-:Y:S05]  /*269c0*/  BRA `(.L_x_515) ;  /* 0xfffffffc003c7947 */ /* 0x000fea000383ffff */
.L_x_516:
[----:B------:R-:W-:-:S00]  /*269d0*/  BRA `(.L_x_516) ;  /* 0xfffffffc00fc7947 */ /* 0x000fc0000383ffff */
[----:B------:R-:W-:-:S00]  /*269e0*/  NOP ;  /* 0x0000000000007918 */ /* 0x000fc00000000000 */
        /* <DEDUP_REMOVED lines=9> */
.L_x_517:


//--------------------- .nv.shared._ZN7cutlass13device_kernelINS_4gemm6kernel13GemmUniversalIN4cute5tupleIJiiiiEEENS1_10collective13CollectiveMmaINS1_37MainloopSm90TmaGmmaWarpSpecializedFP8ILi2ENS5_IJNS4_1CILi1EEESB_SB_EEENS1_35KernelTmaWarpSpecializedCooperativeEEENS5_IJNSA_ILi192EEENSA_ILi224EEENSA_ILi256EEEEEENS_12float_e4m3_tENS5_IJlSB_lEEESJ_SK_NS4_8TiledMMAINS4_8MMA_AtomIJNS4_4SM904GMMA30MMA_64x32x32_F32E4M3E4M3_SS_TNILNSO_7ScaleInE1ELSQ_1EEEEEENS4_6LayoutINS5_IJNSA_ILi2EEESB_SB_EEENS5_IJSB_NSA_ILi0EEESW_EEEEENS5_IJNS4_10UnderscoreESZ_SZ_EEEEENS4_13SM90_TMA_LOADENS4_14ComposedLayoutINS4_7SwizzleILi3ELi4ELi3EEENS4_18smem_ptr_flag_bitsILi8EEENST_INS5_IJNSA_ILi8EEENSA_ILi128EEEEEENS5_IJS19_SB_EEEEEEEvNS4_8identityES12_S1D_vS1E_EENS_8epilogue10collective6detail29Sm90TmaWarpSpecializedAdapterINS1H_15DefaultEpilogueISJ_SK_SK_NS1G_6thread17LinearCombinationISJ_Li1EffLNS1L_9ScaleType4KindE0ELNS_15FloatRoundStyleE2ESJ_EENS1_15EpilogueDefaultEEEEEvvEEEEvNT_6ParamsE --------------------------
	.section	.nv.shared._ZN7cutlass13device_kernelINS_4gemm6kernel13GemmUniversalIN4cute5tupleIJiiiiEEENS1_10collective13CollectiveMmaINS1_37MainloopSm90TmaGmmaWarpSpecializedFP8ILi2ENS5_IJNS4_1CILi1EEESB_SB_EEENS1_35KernelTmaWarpSpecializedCooperativeEEENS5_IJNSA_ILi192EEENSA_ILi224EEENSA_ILi256EEEEEENS_12float_e4m3_tENS5_IJlSB_lEEESJ_SK_NS4_8TiledMMAINS4_8MMA_AtomIJNS4_4SM904GMMA30MMA_64x32x32_F32E4M3E4M3_SS_TNILNSO_7ScaleInE1ELSQ_1EEEEEENS4_6LayoutINS5_IJNSA_ILi2EEESB_SB_EEENS5_IJSB_NSA_ILi0EEESW_EEEEENS5_IJNS4_10UnderscoreESZ_SZ_EEEEENS4_13SM90_TMA_LOADENS4_14ComposedLayoutINS4_7SwizzleILi3ELi4ELi3EEENS4_18smem_ptr_flag_bitsILi8EEENST_INS5_IJNSA_ILi8EEENSA_ILi128EEEEEENS5_IJS19_SB_EEEEEEEvNS4_8identityES12_S1D_vS1E_EENS_8epilogue10collective6detail29Sm90TmaWarpSpecializedAdapterINS1H_15DefaultEpilogueISJ_SK_SK_NS1G_6thread17LinearCombinationISJ_Li1EffLNS1L_9ScaleType4KindE0ELNS_15FloatRoundStyleE2ESJ_EENS1_15EpilogueDefaultEEEEEvvEEEEvNT_6ParamsE,"aw",@nobits
	.sectionflags	@""
	.align	16
	.zero		1024


//--------------------- .nv.shared.reserved.0     --------------------------
	.section	.nv.shared.reserved.0,"aw",@nobits
	.weak		__nv_reservedSMEM_offset_0_alias
	.size		__nv_reservedSMEM_offset_0_alias, 0, 0
	.other		__nv_reservedSMEM_offset_0_alias,@"STO_CUDA_RESERVED_SHARED STV_DEFAULT"
__nv_reservedSMEM_offset_0_alias:
	.zero		0


//--------------------- .nv.global                --------------------------
	.section	.nv.global,"aw",@nobits
.nv.global:
	.type		_ZN39_INTERNAL_d93b3257_4_k_cu_fa14da0f_50984cute1_E,@object
	.size		_ZN39_INTERNAL_d93b3257_4_k_cu_fa14da0f_50984cute1_E,(_ZN39_INTERNAL_d93b3257_4_k_cu_fa14da0f_50984cuda3std3__45__cpo6cbeginE - _ZN39_INTERNAL_d93b3257_4_k_cu_fa14da0f_50984cute1_E)
_ZN39_INTERNAL_d93b3257_4_k_cu_fa14da0f_50984cute1_E:
	.zero		1
	.type		_ZN39_INTERNAL_d93b3257_4_k_cu_fa14da0f_50984cuda3std3__45__cpo6cbeginE,@object
	.size		_ZN39_INTERNAL_d93b3257_4_k_cu_fa14da0f_50984cuda3std3__45__cpo6cbeginE,(_ZN39_INTERNAL_d93b3257_4_k_cu_fa14da0f_50984cuda3std3__48in_placeE - _ZN39_INTERNAL_d93b3257_4_k_cu_fa14da0f_50984cuda3std3__45__cpo6cbeginE)
_ZN39_INTERNAL_d93b3257_4_k_cu_fa14da0f_50984cuda3std3__45__cpo6cbeginE:
	.zero		1
	.type		_ZN39_INTERNAL_d93b3257_4_k_cu_fa14da0f_50984cuda3std3__48in_placeE,@object
	.size		_ZN39_INTERNAL_d93b3257_4_k_cu_fa14da0f_50984cuda3std3__48in_placeE,(_ZN39_INTERNAL_d93b3257_4_k_cu_fa14da0f_50984cuda3std6ranges3__45__cpo9iter_moveE - _ZN39_INTERNAL_d93b3257_4_k_cu_fa14da0f_50984cuda3std3__48in_placeE)
_ZN39_INTERNAL_d93b3257_4_k_cu_fa14da0f_50984cuda3std3__48in_placeE:
	.zero		1
	.type		_ZN39_INTERNAL_d93b3257_4_k_cu_fa14da0f_50984cuda3std6ranges3__45__cpo9iter_moveE,@object
	.size		_ZN39_INTERNAL_d93b3257_4_k_cu_fa14da0f_50984cuda3std6ranges3__45__cpo9iter_moveE,(_ZN39_INTERNAL_d93b3257_4_k_cu_fa14da0f_50984cuda3std3__45__cpo5beginE - _ZN39_INTERNAL_d93b3257_4_k_cu_fa14da0f_50984cuda3std6ranges3__45__cpo9iter_moveE)
_ZN39_INTERNAL_d93b3257_4_k_cu_fa14da0f_50984cuda3std6ranges3__45__cpo9iter_moveE:
	.zero		1
	.type		_ZN39_INTERNAL_d93b3257_4_k_cu_fa14da0f_50984cuda3std3__45__cpo5beginE,@object
	.size		_ZN39_INTERNAL_d93b3257_4_k_cu_fa14da0f_50984cuda3std3__45__cpo5beginE,(_ZN39_INTERNAL_d93b3257_4_k_cu_fa14da0f_50984cuda3std3__441_GLOBAL__N__d93b3257_4_k_cu_fa14da0f_50986ignoreE - _ZN39_INTERNAL_d93b3257_4_k_cu_fa14da0f_50984cuda3std3__45__cpo5beginE)
_ZN39_INTERNAL_d93b3257_4_k_cu_fa14da0f_50984cuda3std3__45__cpo5beginE:
	.zero		1
	.type		_ZN39_INTERNAL_d93b3257_4_k_cu_fa14da0f_50984cuda3std3__441_GLOBAL__N__d93b3257_4_k_cu_fa14da0f_50986ignoreE,@object
	.size		_ZN39_INTERNAL_d93b3257_4_k_cu_fa14da0f_50984cuda3std3__441_GLOBAL__N__d93b3257_4_k_cu_fa14da0f_50986ignoreE,(_ZN39_INTERNAL_d93b3257_4_k_cu_fa14da0f_50984cute7productE - _ZN39_INTERNAL_d93b3257_4_k_cu_fa14da0f_50984cuda3std3__441_GLOBAL__N__d93b3257_4_k_cu_fa14da0f_50986ignoreE)
_ZN39_INTERNAL_d93b3257_4_k_cu_fa14da0f_50984cuda3std3__441_GLOBAL__N__d93b3257_4_k_cu_fa14da0f_50986ignoreE:
	.zero		1
	.type		_ZN39_INTERNAL_d93b3257_4_k_cu_fa14da0f_50984cute7productE,@object
	.size		_ZN39_INTERNAL_d93b3257_4_k_cu_fa14da0f_50984cute7productE,(_ZN39_INTERNAL_d93b3257_4_k_cu_fa14da0f_50984cuda3std3__45__cpo3endE - _ZN39_INTERNAL_d93b3257_4_k_cu_fa14da0f_50984cute7productE)
_ZN39_INTERNAL_d93b3257_4_k_cu_fa14da0f_50984cute7productE:
	.zero		1
	.type		_ZN39_INTERNAL_d93b3257_4_k_cu_fa14da0f_50984cuda3std3__45__cpo3endE,@object
	.size		_ZN39_INTERNAL_d93b3257_4_k_cu_fa14da0f_50984cuda3std3__45__cpo3endE,(_ZN39_INTERNAL_d93b3257_4_k_cu_fa14da0f_50984cuda3std3__419piecewise_constructE - _ZN39_INTERNAL_d93b3257_4_k_cu_fa14da0f_50984cuda3std3__45__cpo3endE)
_ZN39_INTERNAL_d93b3257_4_k_cu_fa14da0f_50984cuda3std3__45__cpo3endE:
	.zero		1
	.type		_ZN39_INTERNAL_d93b3257_4_k_cu_fa14da0f_50984cuda3std3__419piecewise_constructE,@object
	.size		_ZN39_INTERNAL_d93b3257_4_k_cu_fa14da0f_50984cuda3std3__419piecewise_constructE,(_ZN39_INTERNAL_d93b3257_4_k_cu_fa14da0f_50984cuda3std3__45__cpo4cendE - _ZN39_INTERNAL_d93b3257_4_k_cu_fa14da0f_50984cuda3std3__419piecewise_constructE)
_ZN39_INTERNAL_d93b3257_4_k_cu_fa14da0f_50984cuda3std3__419piecewise_constructE:
	.zero		1
	.type		_ZN39_INTERNAL_d93b3257_4_k_cu_fa14da0f_50984cuda3std3__45__cpo4cendE,@object
	.size		_ZN39_INTERNAL_d93b3257_4_k_cu_fa14da0f_50984cuda3std3__45__cpo4cendE,(_ZN39_INTERNAL_d93b3257_4_k_cu_fa14da0f_50984cuda3std6ranges3__45__cpo4swapE - _ZN39_INTERNAL_d93b3257_4_k_cu_fa14da0f_50984cuda3std3__45__cpo4cendE)
_ZN39_INTERNAL_d93b3257_4_k_cu_fa14da0f_50984cuda3std3__45__cpo4cendE:
	.zero		1
	.type		_ZN39_INTERNAL_d93b3257_4_k_cu_fa14da0f_50984cuda3std6ranges3__45__cpo4swapE,@object
	.size		_ZN39_INTERNAL_d93b3257_4_k_cu_fa14da0f_50984cuda3std6ranges3__45__cpo4swapE,(.L_7 - _ZN39_INTERNAL_d93b3257_4_k_cu_fa14da0f_50984cuda3std6ranges3__45__cpo4swapE)
_ZN39_INTERNAL_d93b3257_4_k_cu_fa14da0f_50984cuda3std6ranges3__45__cpo4swapE:
	.zero		1
.L_7:


//--------------------- .nv.constant0._ZN7cutlass13device_kernelINS_4gemm6kernel13GemmUniversalIN4cute5tupleIJiiiiEEENS1_10collective13CollectiveMmaINS1_37MainloopSm90TmaGmmaWarpSpecializedFP8ILi2ENS5_IJNS4_1CILi1EEESB_SB_EEENS1_35KernelTmaWarpSpecializedCooperativeEEENS5_IJNSA_ILi192EEENSA_ILi224EEENSA_ILi256EEEEEENS_12float_e4m3_tENS5_IJlSB_lEEESJ_SK_NS4_8TiledMMAINS4_8MMA_AtomIJNS4_4SM904GMMA30MMA_64x32x32_F32E4M3E4M3_SS_TNILNSO_7ScaleInE1ELSQ_1EEEEEENS4_6LayoutINS5_IJNSA_ILi2EEESB_SB_EEENS5_IJSB_NSA_ILi0EEESW_EEEEENS5_IJNS4_10UnderscoreESZ_SZ_EEEEENS4_13SM90_TMA_LOADENS4_14ComposedLayoutINS4_7SwizzleILi3ELi4ELi3EEENS4_18smem_ptr_flag_bitsILi8EEENST_INS5_IJNSA_ILi8EEENSA_ILi128EEEEEENS5_IJS19_SB_EEEEEEEvNS4_8identityES12_S1D_vS1E_EENS_8epilogue10collective6detail29Sm90TmaWarpSpecializedAdapterINS1H_15DefaultEpilogueISJ_SK_SK_NS1G_6thread17LinearCombinationISJ_Li1EffLNS1L_9ScaleType4KindE0ELNS_15FloatRoundStyleE2ESJ_EENS1_15EpilogueDefaultEEEEEvvEEEEvNT_6ParamsE --------------------------
	.section	.nv.constant0._ZN7cutlass13device_kernelINS_4gemm6kernel13GemmUniversalIN4cute5tupleIJiiiiEEENS1_10collective13CollectiveMmaINS1_37MainloopSm90TmaGmmaWarpSpecializedFP8ILi2ENS5_IJNS4_1CILi1EEESB_SB_EEENS1_35KernelTmaWarpSpecializedCooperativeEEENS5_IJNSA_ILi192EEENSA_ILi224EEENSA_ILi256EEEEEENS_12float_e4m3_tENS5_IJlSB_lEEESJ_SK_NS4_8TiledMMAINS4_8MMA_AtomIJNS4_4SM904GMMA30MMA_64x32x32_F32E4M3E4M3_SS_TNILNSO_7ScaleInE1ELSQ_1EEEEEENS4_6LayoutINS5_IJNSA_ILi2EEESB_SB_EEENS5_IJSB_NSA_ILi0EEESW_EEEEENS5_IJNS4_10UnderscoreESZ_SZ_EEEEENS4_13SM90_TMA_LOADENS4_14ComposedLayoutINS4_7SwizzleILi3ELi4ELi3EEENS4_18smem_ptr_flag_bitsILi8EEENST_INS5_IJNSA_ILi8EEENSA_ILi128EEEEEENS5_IJS19_SB_EEEEEEEvNS4_8identityES12_S1D_vS1E_EENS_8epilogue10collective6detail29Sm90TmaWarpSpecializedAdapterINS1H_15DefaultEpilogueISJ_SK_SK_NS1G_6thread17LinearCombinationISJ_Li1EffLNS1L_9ScaleType4KindE0ELNS_15FloatRoundStyleE2ESJ_EENS1_15EpilogueDefaultEEEEEvvEEEEvNT_6ParamsE,"a",@progbits
	.sectionflags	@""
	.align	4
.nv.constant0._ZN7cutlass13device_kernelINS_4gemm6kernel13GemmUniversalIN4cute5tupleIJiiiiEEENS1_10collective13CollectiveMmaINS1_37MainloopSm90TmaGmmaWarpSpecializedFP8ILi2ENS5_IJNS4_1CILi1EEESB_SB_EEENS1_35KernelTmaWarpSpecializedCooperativeEEENS5_IJNSA_ILi192EEENSA_ILi224EEENSA_ILi256EEEEEENS_12float_e4m3_tENS5_IJlSB_lEEESJ_SK_NS4_8TiledMMAINS4_8MMA_AtomIJNS4_4SM904GMMA30MMA_64x32x32_F32E4M3E4M3_SS_TNILNSO_7ScaleInE1ELSQ_1EEEEEENS4_6LayoutINS5_IJNSA_ILi2EEESB_SB_EEENS5_IJSB_NSA_ILi0EEESW_EEEEENS5_IJNS4_10UnderscoreESZ_SZ_EEEEENS4_13SM90_TMA_LOADENS4_14ComposedLayoutINS4_7SwizzleILi3ELi4ELi3EEENS4_18smem_ptr_flag_bitsILi8EEENST_INS5_IJNSA_ILi8EEENSA_ILi128EEEEEENS5_IJS19_SB_EEEEEEEvNS4_8identityES12_S1D_vS1E_EENS_8epilogue10collective6detail29Sm90TmaWarpSpecializedAdapterINS1H_15DefaultEpilogueISJ_SK_SK_NS1G_6thread17LinearCombinationISJ_Li1EffLNS1L_9ScaleType4KindE0ELNS_15FloatRoundStyleE2ESJ_EENS1_15EpilogueDefaultEEEEEvvEEEEvNT_6ParamsE:
	.zero		1664


//--------------------- SYMBOLS --------------------------

	.type		.nv.reservedSmem.offset0,@object
	.size		.nv.reservedSmem.offset0,0x4
